//
// Generated by NVIDIA NVVM Compiler
//
// Compiler Build ID: CL-36424714
// Cuda compilation tools, release 13.0, V13.0.88
// Based on NVVM 20.0.0
//

.version 9.0
.target sm_100
.address_size 64

	// .globl	_Z17buildKDTreeKernelP5Pointii
.global .align 4 .b8 d_tree[24000000];
.global .align 4 .b8 d_points[12000000];
.global .align 4 .b8 d_neighbors[800];
.global .align 4 .u32 d_neighbor_count;
.global .align 1 .b8 _ZN34_INTERNAL_1a6bfce1_4_k_cu_da784c8b4cuda3std3__45__cpo5beginE[1];
.global .align 1 .b8 _ZN34_INTERNAL_1a6bfce1_4_k_cu_da784c8b4cuda3std3__45__cpo3endE[1];
.global .align 1 .b8 _ZN34_INTERNAL_1a6bfce1_4_k_cu_da784c8b4cuda3std3__45__cpo6cbeginE[1];
.global .align 1 .b8 _ZN34_INTERNAL_1a6bfce1_4_k_cu_da784c8b4cuda3std3__45__cpo4cendE[1];
.global .align 1 .b8 _ZN34_INTERNAL_1a6bfce1_4_k_cu_da784c8b4cuda3std3__45__cpo6rbeginE[1];
.global .align 1 .b8 _ZN34_INTERNAL_1a6bfce1_4_k_cu_da784c8b4cuda3std3__45__cpo4rendE[1];
.global .align 1 .b8 _ZN34_INTERNAL_1a6bfce1_4_k_cu_da784c8b4cuda3std3__45__cpo7crbeginE[1];
.global .align 1 .b8 _ZN34_INTERNAL_1a6bfce1_4_k_cu_da784c8b4cuda3std3__45__cpo5crendE[1];
.global .align 1 .b8 _ZN34_INTERNAL_1a6bfce1_4_k_cu_da784c8b4cuda3std3__436_GLOBAL__N__1a6bfce1_4_k_cu_da784c8b6ignoreE[1];
.global .align 1 .b8 _ZN34_INTERNAL_1a6bfce1_4_k_cu_da784c8b4cuda3std3__419piecewise_constructE[1];
.global .align 1 .b8 _ZN34_INTERNAL_1a6bfce1_4_k_cu_da784c8b4cuda3std3__48in_placeE[1];
.global .align 1 .b8 _ZN34_INTERNAL_1a6bfce1_4_k_cu_da784c8b4cuda3std3__420unreachable_sentinelE[1];
.global .align 1 .b8 _ZN34_INTERNAL_1a6bfce1_4_k_cu_da784c8b4cuda3std3__47nulloptE[1];
.global .align 1 .b8 _ZN34_INTERNAL_1a6bfce1_4_k_cu_da784c8b4cuda3std3__48unexpectE[1];
.global .align 1 .b8 _ZN34_INTERNAL_1a6bfce1_4_k_cu_da784c8b4cuda3std6ranges3__45__cpo4swapE[1];
.global .align 1 .b8 _ZN34_INTERNAL_1a6bfce1_4_k_cu_da784c8b4cuda3std6ranges3__45__cpo9iter_moveE[1];
.global .align 1 .b8 _ZN34_INTERNAL_1a6bfce1_4_k_cu_da784c8b4cuda3std6ranges3__45__cpo5beginE[1];
.global .align 1 .b8 _ZN34_INTERNAL_1a6bfce1_4_k_cu_da784c8b4cuda3std6ranges3__45__cpo3endE[1];
.global .align 1 .b8 _ZN34_INTERNAL_1a6bfce1_4_k_cu_da784c8b4cuda3std6ranges3__45__cpo6cbeginE[1];
.global .align 1 .b8 _ZN34_INTERNAL_1a6bfce1_4_k_cu_da784c8b4cuda3std6ranges3__45__cpo4cendE[1];
.global .align 1 .b8 _ZN34_INTERNAL_1a6bfce1_4_k_cu_da784c8b4cuda3std6ranges3__45__cpo7advanceE[1];
.global .align 1 .b8 _ZN34_INTERNAL_1a6bfce1_4_k_cu_da784c8b4cuda3std6ranges3__45__cpo9iter_swapE[1];
.global .align 1 .b8 _ZN34_INTERNAL_1a6bfce1_4_k_cu_da784c8b4cuda3std6ranges3__45__cpo4nextE[1];
.global .align 1 .b8 _ZN34_INTERNAL_1a6bfce1_4_k_cu_da784c8b4cuda3std6ranges3__45__cpo4prevE[1];
.global .align 1 .b8 _ZN34_INTERNAL_1a6bfce1_4_k_cu_da784c8b4cuda3std6ranges3__45__cpo4dataE[1];
.global .align 1 .b8 _ZN34_INTERNAL_1a6bfce1_4_k_cu_da784c8b4cuda3std6ranges3__45__cpo5cdataE[1];
.global .align 1 .b8 _ZN34_INTERNAL_1a6bfce1_4_k_cu_da784c8b4cuda3std6ranges3__45__cpo4sizeE[1];
.global .align 1 .b8 _ZN34_INTERNAL_1a6bfce1_4_k_cu_da784c8b4cuda3std6ranges3__45__cpo5ssizeE[1];
.global .align 1 .b8 _ZN34_INTERNAL_1a6bfce1_4_k_cu_da784c8b4cuda3std6ranges3__45__cpo8distanceE[1];
.global .align 1 .b8 _ZN34_INTERNAL_1a6bfce1_4_k_cu_da784c8b6thrust24THRUST_300001_SM_1000_NS8cuda_cub3parE[1];
.global .align 1 .b8 _ZN34_INTERNAL_1a6bfce1_4_k_cu_da784c8b6thrust24THRUST_300001_SM_1000_NS8cuda_cub10par_nosyncE[1];
.global .align 1 .b8 _ZN34_INTERNAL_1a6bfce1_4_k_cu_da784c8b6thrust24THRUST_300001_SM_1000_NS6system6detail10sequential3seqE[1];
.global .align 1 .b8 _ZN34_INTERNAL_1a6bfce1_4_k_cu_da784c8b6thrust24THRUST_300001_SM_1000_NS6system3cpp3parE[1];
.global .align 1 .b8 _ZN34_INTERNAL_1a6bfce1_4_k_cu_da784c8b6thrust24THRUST_300001_SM_1000_NS12placeholders2_1E[1];
.global .align 1 .b8 _ZN34_INTERNAL_1a6bfce1_4_k_cu_da784c8b6thrust24THRUST_300001_SM_1000_NS12placeholders2_2E[1];
.global .align 1 .b8 _ZN34_INTERNAL_1a6bfce1_4_k_cu_da784c8b6thrust24THRUST_300001_SM_1000_NS12placeholders2_3E[1];
.global .align 1 .b8 _ZN34_INTERNAL_1a6bfce1_4_k_cu_da784c8b6thrust24THRUST_300001_SM_1000_NS12placeholders2_4E[1];
.global .align 1 .b8 _ZN34_INTERNAL_1a6bfce1_4_k_cu_da784c8b6thrust24THRUST_300001_SM_1000_NS12placeholders2_5E[1];
.global .align 1 .b8 _ZN34_INTERNAL_1a6bfce1_4_k_cu_da784c8b6thrust24THRUST_300001_SM_1000_NS12placeholders2_6E[1];
.global .align 1 .b8 _ZN34_INTERNAL_1a6bfce1_4_k_cu_da784c8b6thrust24THRUST_300001_SM_1000_NS12placeholders2_7E[1];
.global .align 1 .b8 _ZN34_INTERNAL_1a6bfce1_4_k_cu_da784c8b6thrust24THRUST_300001_SM_1000_NS12placeholders2_8E[1];
.global .align 1 .b8 _ZN34_INTERNAL_1a6bfce1_4_k_cu_da784c8b6thrust24THRUST_300001_SM_1000_NS12placeholders2_9E[1];
.global .align 1 .b8 _ZN34_INTERNAL_1a6bfce1_4_k_cu_da784c8b6thrust24THRUST_300001_SM_1000_NS12placeholders3_10E[1];
.global .align 1 .b8 _ZN34_INTERNAL_1a6bfce1_4_k_cu_da784c8b6thrust24THRUST_300001_SM_1000_NS3seqE[1];
.global .align 1 .b8 _ZN34_INTERNAL_1a6bfce1_4_k_cu_da784c8b6thrust24THRUST_300001_SM_1000_NS6deviceE[1];

.visible .entry _Z17buildKDTreeKernelP5Pointii(
	.param .u64 .ptr .align 1 _Z17buildKDTreeKernelP5Pointii_param_0,
	.param .u32 _Z17buildKDTreeKernelP5Pointii_param_1,
	.param .u32 _Z17buildKDTreeKernelP5Pointii_param_2
)
{
	.reg .pred 	%p<5>;
	.reg .b32 	%r<19>;
	.reg .b32 	%f<4>;
	.reg .b64 	%rd<14>;

	ld.param.u64 	%rd1, [_Z17buildKDTreeKernelP5Pointii_param_0];
	ld.param.u32 	%r5, [_Z17buildKDTreeKernelP5Pointii_param_1];
	ld.param.u32 	%r6, [_Z17buildKDTreeKernelP5Pointii_param_2];
	mov.u32 	%r7, %ctaid.x;
	mov.u32 	%r8, %ntid.x;
	mov.u32 	%r9, %tid.x;
	mad.lo.s32 	%r1, %r7, %r8, %r9;
	setp.ge.s32 	%p1, %r1, %r5;
	@%p1 bra 	$L__BB0_5;
	cvta.to.global.u64 	%rd2, %rd1;
	mul.hi.s32 	%r10, %r6, 1431655766;
	shr.u32 	%r11, %r10, 31;
	add.s32 	%r12, %r10, %r11;
	mul.lo.s32 	%r13, %r12, 3;
	sub.s32 	%r14, %r6, %r13;
	add.s32 	%r2, %r1, -1;
	add.s32 	%r3, %r2, %r5;
	mul.wide.s32 	%rd3, %r3, 24;
	mov.u64 	%rd4, d_tree;
	add.s64 	%rd5, %rd4, %rd3;
	mul.wide.s32 	%rd6, %r1, 12;
	add.s64 	%rd7, %rd2, %rd6;
	ld.global.f32 	%f1, [%rd7];
	ld.global.f32 	%f2, [%rd7+4];
	ld.global.f32 	%f3, [%rd7+8];
	st.global.f32 	[%rd5], %f1;
	st.global.f32 	[%rd5+4], %f2;
	st.global.f32 	[%rd5+8], %f3;
	st.global.u32 	[%rd5+20], %r14;
	mov.b32 	%r15, -1;
	st.global.u32 	[%rd5+12], %r15;
	st.global.u32 	[%rd5+16], %r15;
	setp.lt.s32 	%p2, %r1, 1;
	@%p2 bra 	$L__BB0_5;
	shr.u32 	%r16, %r2, 1;
	add.s32 	%r17, %r5, %r16;
	add.s32 	%r4, %r17, -1;
	and.b32  	%r18, %r1, 1;
	setp.eq.b32 	%p3, %r18, 1;
	not.pred 	%p4, %p3;
	@%p4 bra 	$L__BB0_4;
	mul.wide.s32 	%rd8, %r4, 24;
	add.s64 	%rd10, %rd4, %rd8;
	st.global.u32 	[%rd10+12], %r3;
	bra.uni 	$L__BB0_5;
$L__BB0_4:
	mul.wide.s32 	%rd11, %r4, 24;
	add.s64 	%rd13, %rd4, %rd11;
	st.global.u32 	[%rd13+16], %r3;
$L__BB0_5:
	ret;

}
	// .globl	_Z23kNearestNeighborsKernel5Pointii
.visible .entry _Z23kNearestNeighborsKernel5Pointii(
	.param .align 4 .b8 _Z23kNearestNeighborsKernel5Pointii_param_0[12],
	.param .u32 _Z23kNearestNeighborsKernel5Pointii_param_1,
	.param .u32 _Z23kNearestNeighborsKernel5Pointii_param_2
)
{
	.reg .pred 	%p<42>;
	.reg .b32 	%r<114>;
	.reg .b32 	%f<95>;
	.reg .b64 	%rd<32>;

	ld.param.f32 	%f19, [_Z23kNearestNeighborsKernel5Pointii_param_0+8];
	ld.param.f32 	%f18, [_Z23kNearestNeighborsKernel5Pointii_param_0+4];
	ld.param.f32 	%f17, [_Z23kNearestNeighborsKernel5Pointii_param_0];
	ld.param.u32 	%r35, [_Z23kNearestNeighborsKernel5Pointii_param_1];
	ld.param.u32 	%r34, [_Z23kNearestNeighborsKernel5Pointii_param_2];
	mov.u32 	%r36, %ctaid.x;
	mov.u32 	%r37, %ntid.x;
	mov.u32 	%r38, %tid.x;
	mad.lo.s32 	%r1, %r36, %r37, %r38;
	setp.ge.s32 	%p1, %r1, %r35;
	@%p1 bra 	$L__BB1_20;
	mul.wide.s32 	%rd8, %r1, 24;
	mov.u64 	%rd9, d_tree;
	add.s64 	%rd10, %rd9, %rd8;
	ld.global.f32 	%f20, [%rd10];
	sub.f32 	%f21, %f20, %f17;
	fma.rn.f32 	%f22, %f21, %f21, 0f00000000;
	ld.global.f32 	%f23, [%rd10+4];
	sub.f32 	%f24, %f23, %f18;
	fma.rn.f32 	%f25, %f24, %f24, %f22;
	ld.global.f32 	%f26, [%rd10+8];
	sub.f32 	%f27, %f26, %f19;
	fma.rn.f32 	%f1, %f27, %f27, %f25;
	atom.global.add.u32 	%r2, [d_neighbor_count], 1;
	setp.ge.s32 	%p2, %r2, %r34;
	@%p2 bra 	$L__BB1_3;
	mul.wide.s32 	%rd26, %r2, 8;
	mov.u64 	%rd27, d_neighbors;
	add.s64 	%rd28, %rd27, %rd26;
	st.global.u32 	[%rd28], %r1;
	st.global.f32 	[%rd28+4], %f1;
	bra.uni 	$L__BB1_20;
$L__BB1_3:
	ld.global.f32 	%f93, [d_neighbors+4];
	setp.lt.s32 	%p3, %r34, 2;
	mov.b64 	%rd31, 0;
	@%p3 bra 	$L__BB1_18;
	add.s32 	%r3, %r34, -1;
	add.s32 	%r42, %r34, -2;
	and.b32  	%r4, %r3, 15;
	setp.lt.u32 	%p4, %r42, 15;
	mov.b32 	%r113, 0;
	mov.b32 	%r105, 1;
	@%p4 bra 	$L__BB1_8;
	mov.u64 	%rd13, d_neighbors;
	add.s64 	%rd29, %rd13, 68;
	and.b32  	%r5, %r3, -16;
	mov.b32 	%r99, 0;
	mov.u32 	%r113, %r99;
$L__BB1_6:
	.pragma "nounroll";
	add.s32 	%r44, %r99, 1;
	ld.global.f32 	%f29, [%rd29+-56];
	setp.gt.f32 	%p5, %f29, %f93;
	selp.f32 	%f30, %f29, %f93, %p5;
	selp.b32 	%r45, %r44, %r113, %p5;
	ld.global.f32 	%f31, [%rd29+-48];
	setp.gt.f32 	%p6, %f31, %f30;
	selp.f32 	%f32, %f31, %f30, %p6;
	add.s32 	%r46, %r99, 2;
	selp.b32 	%r47, %r46, %r45, %p6;
	ld.global.f32 	%f33, [%rd29+-40];
	setp.gt.f32 	%p7, %f33, %f32;
	selp.f32 	%f34, %f33, %f32, %p7;
	add.s32 	%r48, %r99, 3;
	selp.b32 	%r49, %r48, %r47, %p7;
	ld.global.f32 	%f35, [%rd29+-32];
	setp.gt.f32 	%p8, %f35, %f34;
	selp.f32 	%f36, %f35, %f34, %p8;
	add.s32 	%r50, %r99, 4;
	selp.b32 	%r51, %r50, %r49, %p8;
	ld.global.f32 	%f37, [%rd29+-24];
	setp.gt.f32 	%p9, %f37, %f36;
	selp.f32 	%f38, %f37, %f36, %p9;
	add.s32 	%r52, %r99, 5;
	selp.b32 	%r53, %r52, %r51, %p9;
	ld.global.f32 	%f39, [%rd29+-16];
	setp.gt.f32 	%p10, %f39, %f38;
	selp.f32 	%f40, %f39, %f38, %p10;
	add.s32 	%r54, %r99, 6;
	selp.b32 	%r55, %r54, %r53, %p10;
	ld.global.f32 	%f41, [%rd29+-8];
	setp.gt.f32 	%p11, %f41, %f40;
	selp.f32 	%f42, %f41, %f40, %p11;
	add.s32 	%r56, %r99, 7;
	selp.b32 	%r57, %r56, %r55, %p11;
	ld.global.f32 	%f43, [%rd29];
	setp.gt.f32 	%p12, %f43, %f42;
	selp.f32 	%f44, %f43, %f42, %p12;
	add.s32 	%r58, %r99, 8;
	selp.b32 	%r59, %r58, %r57, %p12;
	ld.global.f32 	%f45, [%rd29+8];
	setp.gt.f32 	%p13, %f45, %f44;
	selp.f32 	%f46, %f45, %f44, %p13;
	add.s32 	%r60, %r99, 9;
	selp.b32 	%r61, %r60, %r59, %p13;
	ld.global.f32 	%f47, [%rd29+16];
	setp.gt.f32 	%p14, %f47, %f46;
	selp.f32 	%f48, %f47, %f46, %p14;
	add.s32 	%r62, %r99, 10;
	selp.b32 	%r63, %r62, %r61, %p14;
	ld.global.f32 	%f49, [%rd29+24];
	setp.gt.f32 	%p15, %f49, %f48;
	selp.f32 	%f50, %f49, %f48, %p15;
	add.s32 	%r64, %r99, 11;
	selp.b32 	%r65, %r64, %r63, %p15;
	ld.global.f32 	%f51, [%rd29+32];
	setp.gt.f32 	%p16, %f51, %f50;
	selp.f32 	%f52, %f51, %f50, %p16;
	add.s32 	%r66, %r99, 12;
	selp.b32 	%r67, %r66, %r65, %p16;
	ld.global.f32 	%f53, [%rd29+40];
	setp.gt.f32 	%p17, %f53, %f52;
	selp.f32 	%f54, %f53, %f52, %p17;
	add.s32 	%r68, %r99, 13;
	selp.b32 	%r69, %r68, %r67, %p17;
	ld.global.f32 	%f55, [%rd29+48];
	setp.gt.f32 	%p18, %f55, %f54;
	selp.f32 	%f56, %f55, %f54, %p18;
	add.s32 	%r70, %r99, 14;
	selp.b32 	%r71, %r70, %r69, %p18;
	ld.global.f32 	%f57, [%rd29+56];
	setp.gt.f32 	%p19, %f57, %f56;
	selp.f32 	%f58, %f57, %f56, %p19;
	add.s32 	%r72, %r99, 15;
	selp.b32 	%r73, %r72, %r71, %p19;
	ld.global.f32 	%f59, [%rd29+64];
	setp.gt.f32 	%p20, %f59, %f58;
	selp.f32 	%f93, %f59, %f58, %p20;
	add.s32 	%r99, %r99, 16;
	selp.b32 	%r113, %r99, %r73, %p20;
	add.s64 	%rd29, %rd29, 128;
	setp.ne.s32 	%p21, %r99, %r5;
	@%p21 bra 	$L__BB1_6;
	add.s32 	%r105, %r99, 1;
$L__BB1_8:
	setp.eq.s32 	%p22, %r4, 0;
	@%p22 bra 	$L__BB1_17;
	and.b32  	%r14, %r3, 7;
	setp.lt.u32 	%p23, %r4, 8;
	@%p23 bra 	$L__BB1_11;
	mul.wide.u32 	%rd14, %r105, 8;
	mov.u64 	%rd15, d_neighbors;
	add.s64 	%rd16, %rd15, %rd14;
	ld.global.f32 	%f61, [%rd16+4];
	setp.gt.f32 	%p24, %f61, %f93;
	selp.f32 	%f62, %f61, %f93, %p24;
	selp.b32 	%r75, %r105, %r113, %p24;
	add.s32 	%r76, %r105, 1;
	ld.global.f32 	%f63, [%rd16+12];
	setp.gt.f32 	%p25, %f63, %f62;
	selp.f32 	%f64, %f63, %f62, %p25;
	selp.b32 	%r77, %r76, %r75, %p25;
	add.s32 	%r78, %r105, 2;
	ld.global.f32 	%f65, [%rd16+20];
	setp.gt.f32 	%p26, %f65, %f64;
	selp.f32 	%f66, %f65, %f64, %p26;
	selp.b32 	%r79, %r78, %r77, %p26;
	add.s32 	%r80, %r105, 3;
	ld.global.f32 	%f67, [%rd16+28];
	setp.gt.f32 	%p27, %f67, %f66;
	selp.f32 	%f68, %f67, %f66, %p27;
	selp.b32 	%r81, %r80, %r79, %p27;
	add.s32 	%r82, %r105, 4;
	ld.global.f32 	%f69, [%rd16+36];
	setp.gt.f32 	%p28, %f69, %f68;
	selp.f32 	%f70, %f69, %f68, %p28;
	selp.b32 	%r83, %r82, %r81, %p28;
	add.s32 	%r84, %r105, 5;
	ld.global.f32 	%f71, [%rd16+44];
	setp.gt.f32 	%p29, %f71, %f70;
	selp.f32 	%f72, %f71, %f70, %p29;
	selp.b32 	%r85, %r84, %r83, %p29;
	add.s32 	%r86, %r105, 6;
	ld.global.f32 	%f73, [%rd16+52];
	setp.gt.f32 	%p30, %f73, %f72;
	selp.f32 	%f74, %f73, %f72, %p30;
	selp.b32 	%r87, %r86, %r85, %p30;
	add.s32 	%r88, %r105, 7;
	ld.global.f32 	%f75, [%rd16+60];
	setp.gt.f32 	%p31, %f75, %f74;
	selp.f32 	%f93, %f75, %f74, %p31;
	selp.b32 	%r113, %r88, %r87, %p31;
	add.s32 	%r105, %r105, 8;
$L__BB1_11:
	setp.eq.s32 	%p32, %r14, 0;
	@%p32 bra 	$L__BB1_17;
	and.b32  	%r20, %r3, 3;
	setp.lt.u32 	%p33, %r14, 4;
	@%p33 bra 	$L__BB1_14;
	mul.wide.u32 	%rd17, %r105, 8;
	mov.u64 	%rd18, d_neighbors;
	add.s64 	%rd19, %rd18, %rd17;
	ld.global.f32 	%f77, [%rd19+4];
	setp.gt.f32 	%p34, %f77, %f93;
	selp.f32 	%f78, %f77, %f93, %p34;
	selp.b32 	%r90, %r105, %r113, %p34;
	add.s32 	%r91, %r105, 1;
	ld.global.f32 	%f79, [%rd19+12];
	setp.gt.f32 	%p35, %f79, %f78;
	selp.f32 	%f80, %f79, %f78, %p35;
	selp.b32 	%r92, %r91, %r90, %p35;
	add.s32 	%r93, %r105, 2;
	ld.global.f32 	%f81, [%rd19+20];
	setp.gt.f32 	%p36, %f81, %f80;
	selp.f32 	%f82, %f81, %f80, %p36;
	selp.b32 	%r94, %r93, %r92, %p36;
	add.s32 	%r95, %r105, 3;
	ld.global.f32 	%f83, [%rd19+28];
	setp.gt.f32 	%p37, %f83, %f82;
	selp.f32 	%f93, %f83, %f82, %p37;
	selp.b32 	%r113, %r95, %r94, %p37;
	add.s32 	%r105, %r105, 4;
$L__BB1_14:
	setp.eq.s32 	%p38, %r20, 0;
	@%p38 bra 	$L__BB1_17;
	mul.wide.u32 	%rd20, %r105, 8;
	mov.u64 	%rd21, d_neighbors;
	add.s64 	%rd22, %rd20, %rd21;
	add.s64 	%rd30, %rd22, 4;
	neg.s32 	%r110, %r20;
$L__BB1_16:
	.pragma "nounroll";
	ld.global.f32 	%f84, [%rd30];
	setp.gt.f32 	%p39, %f84, %f93;
	selp.f32 	%f93, %f84, %f93, %p39;
	selp.b32 	%r113, %r105, %r113, %p39;
	add.s32 	%r105, %r105, 1;
	add.s64 	%rd30, %rd30, 8;
	add.s32 	%r110, %r110, 1;
	setp.ne.s32 	%p40, %r110, 0;
	@%p40 bra 	$L__BB1_16;
$L__BB1_17:
	cvt.u64.u32 	%rd31, %r113;
$L__BB1_18:
	setp.geu.f32 	%p41, %f1, %f93;
	@%p41 bra 	$L__BB1_20;
	shl.b64 	%rd23, %rd31, 3;
	mov.u64 	%rd24, d_neighbors;
	add.s64 	%rd25, %rd24, %rd23;
	atom.global.exch.b32 	%r96, [%rd25], %r1;
	mov.b32 	%r97, %f1;
	atom.global.exch.b32 	%r98, [%rd25+4], %r97;
$L__BB1_20:
	ret;

}
	// .globl	_Z18radiusSearchKernel5Pointfi
.visible .entry _Z18radiusSearchKernel5Pointfi(
	.param .align 4 .b8 _Z18radiusSearchKernel5Pointfi_param_0[12],
	.param .f32 _Z18radiusSearchKernel5Pointfi_param_1,
	.param .u32 _Z18radiusSearchKernel5Pointfi_param_2
)
{
	.reg .pred 	%p<4>;
	.reg .b32 	%r<7>;
	.reg .b32 	%f<16>;
	.reg .b64 	%rd<7>;

	ld.param.f32 	%f4, [_Z18radiusSearchKernel5Pointfi_param_0+8];
	ld.param.f32 	%f3, [_Z18radiusSearchKernel5Pointfi_param_0+4];
	ld.param.f32 	%f2, [_Z18radiusSearchKernel5Pointfi_param_0];
	ld.param.f32 	%f5, [_Z18radiusSearchKernel5Pointfi_param_1];
	ld.param.u32 	%r3, [_Z18radiusSearchKernel5Pointfi_param_2];
	mov.u32 	%r4, %ctaid.x;
	mov.u32 	%r5, %ntid.x;
	mov.u32 	%r6, %tid.x;
	mad.lo.s32 	%r1, %r4, %r5, %r6;
	setp.ge.s32 	%p1, %r1, %r3;
	@%p1 bra 	$L__BB2_4;
	mul.wide.s32 	%rd1, %r1, 24;
	mov.u64 	%rd2, d_tree;
	add.s64 	%rd3, %rd2, %rd1;
	ld.global.f32 	%f6, [%rd3];
	sub.f32 	%f7, %f6, %f2;
	fma.rn.f32 	%f8, %f7, %f7, 0f00000000;
	ld.global.f32 	%f9, [%rd3+4];
	sub.f32 	%f10, %f9, %f3;
	fma.rn.f32 	%f11, %f10, %f10, %f8;
	ld.global.f32 	%f12, [%rd3+8];
	sub.f32 	%f13, %f12, %f4;
	fma.rn.f32 	%f1, %f13, %f13, %f11;
	mul.f32 	%f14, %f5, %f5;
	setp.gtu.f32 	%p2, %f1, %f14;
	@%p2 bra 	$L__BB2_4;
	atom.global.add.u32 	%r2, [d_neighbor_count], 1;
	setp.gt.s32 	%p3, %r2, 99;
	@%p3 bra 	$L__BB2_4;
	mul.wide.s32 	%rd4, %r2, 8;
	mov.u64 	%rd5, d_neighbors;
	add.s64 	%rd6, %rd5, %rd4;
	st.global.u32 	[%rd6], %r1;
	sqrt.rn.f32 	%f15, %f1;
	st.global.f32 	[%rd6+4], %f15;
$L__BB2_4:
	ret;

}
	// .globl	_ZN3cub18CUB_300001_SM_10006detail11EmptyKernelIvEEvv
.visible .entry _ZN3cub18CUB_300001_SM_10006detail11EmptyKernelIvEEvv()
{


	ret;

}


// ===== COMPILED SASS (sm_100) =====

	.target	sm_100

	.elftype	@"ET_EXEC"


//--------------------- .note.nv.tkinfo           --------------------------
	.section	.note.nv.tkinfo,"",@"SHT_NOTE"
	.sectionflags	@"SHF_NOTE_NV_TKINFO"
	.tkinfo
        /*0018*/ 	.word	0x00000002
        /*0030*/ 	.string	""
        /*0030*/ 	.string	"ptxas"
        /*0030*/ 	.string	"Cuda compilation tools, release 13.0, V13.0.88"
        /*0030*/ 	.string	"Build cuda_13.0.r13.0/compiler.36424714_0"
        /*0030*/ 	.string	"-arch sm_100 -m 64 "



//--------------------- .note.nv.cuinfo           --------------------------
	.section	.note.nv.cuinfo,"",@"SHT_NOTE"
	.sectionflags	@"SHF_NOTE_NV_CUINFO"
        /*0018*/ 	.short	0x0002
        /*001a*/ 	.short	0x0064
        /*001c*/ 	.short	0x0082
	.zero		2


//--------------------- .nv.info                  --------------------------
	.section	.nv.info,"",@"SHT_CUDA_INFO"
	.align	4


	//----- nvinfo : EIATTR_REGCOUNT
	.align		4
        /*0000*/ 	.byte	0x04, 0x2f
        /*0002*/ 	.short	(.L_50 - .L_49)
	.align		4
.L_49:
        /*0004*/ 	.word	index@(_Z17buildKDTreeKernelP5Pointii)
        /*0008*/ 	.word	0x00000018


	//----- nvinfo : EIATTR_FRAME_SIZE
	.align		4
.L_50:
        /*000c*/ 	.byte	0x04, 0x11
        /*000e*/ 	.short	(.L_52 - .L_51)
	.align		4
.L_51:
        /*0010*/ 	.word	index@(_Z17buildKDTreeKernelP5Pointii)
        /*0014*/ 	.word	0x00000000


	//----- nvinfo : EIATTR_REGCOUNT
	.align		4
.L_52:
        /*0018*/ 	.byte	0x04, 0x2f
        /*001a*/ 	.short	(.L_54 - .L_53)
	.align		4
.L_53:
        /*001c*/ 	.word	index@(_Z23kNearestNeighborsKernel5Pointii)
        /*0020*/ 	.word	0x0000001f


	//----- nvinfo : EIATTR_FRAME_SIZE
	.align		4
.L_54:
        /*0024*/ 	.byte	0x04, 0x11
        /*0026*/ 	.short	(.L_56 - .L_55)
	.align		4
.L_55:
        /*0028*/ 	.word	index@(_Z23kNearestNeighborsKernel5Pointii)
        /*002c*/ 	.word	0x00000000


	//----- nvinfo : EIATTR_REGCOUNT
	.align		4
.L_56:
        /*0030*/ 	.byte	0x04, 0x2f
        /*0032*/ 	.short	(.L_58 - .L_57)
	.align		4
.L_57:
        /*0034*/ 	.word	index@(_Z18radiusSearchKernel5Pointfi)
        /*0038*/ 	.word	0x00000010


	//----- nvinfo : EIATTR_FRAME_SIZE
	.align		4
.L_58:
        /*003c*/ 	.byte	0x04, 0x11
        /*003e*/ 	.short	(.L_60 - .L_59)
	.align		4
.L_59:
        /*0040*/ 	.word	index@($__internal_0_$__cuda_sm20_sqrt_rn_f32_slowpath)
        /*0044*/ 	.word	0x00000000


	//----- nvinfo : EIATTR_FRAME_SIZE
	.align		4
.L_60:
        /*0048*/ 	.byte	0x04, 0x11
        /*004a*/ 	.short	(.L_62 - .L_61)
	.align		4
.L_61:
        /*004c*/ 	.word	index@(_Z18radiusSearchKernel5Pointfi)
        /*0050*/ 	.word	0x00000000


	//----- nvinfo : EIATTR_REGCOUNT
	.align		4
.L_62:
        /*0054*/ 	.byte	0x04, 0x2f
        /*0056*/ 	.short	(.L_64 - .L_63)
	.align		4
.L_63:
        /*0058*/ 	.word	index@(_ZN3cub18CUB_300001_SM_10006detail11EmptyKernelIvEEvv)
        /*005c*/ 	.word	0x00000004


	//----- nvinfo : EIATTR_FRAME_SIZE
	.align		4
.L_64:
        /*0060*/ 	.byte	0x04, 0x11
        /*0062*/ 	.short	(.L_66 - .L_65)
	.align		4
.L_65:
        /*0064*/ 	.word	index@(_ZN3cub18CUB_300001_SM_10006detail11EmptyKernelIvEEvv)
        /*0068*/ 	.word	0x00000000


	//----- nvinfo : EIATTR_MIN_STACK_SIZE
	.align		4
.L_66:
        /*006c*/ 	.byte	0x04, 0x12
        /*006e*/ 	.short	(.L_68 - .L_67)
	.align		4
.L_67:
        /*0070*/ 	.word	index@(_ZN3cub18CUB_300001_SM_10006detail11EmptyKernelIvEEvv)
        /*0074*/ 	.word	0x00000000


	//----- nvinfo : EIATTR_MIN_STACK_SIZE
	.align		4
.L_68:
        /*0078*/ 	.byte	0x04, 0x12
        /*007a*/ 	.short	(.L_70 - .L_69)
	.align		4
.L_69:
        /*007c*/ 	.word	index@(_Z18radiusSearchKernel5Pointfi)
        /*0080*/ 	.word	0x00000000


	//----- nvinfo : EIATTR_MIN_STACK_SIZE
	.align		4
.L_70:
        /*0084*/ 	.byte	0x04, 0x12
        /*0086*/ 	.short	(.L_72 - .L_71)
	.align		4
.L_71:
        /*0088*/ 	.word	index@(_Z23kNearestNeighborsKernel5Pointii)
        /*008c*/ 	.word	0x00000000


	//----- nvinfo : EIATTR_MIN_STACK_SIZE
	.align		4
.L_72:
        /*0090*/ 	.byte	0x04, 0x12
        /*0092*/ 	.short	(.L_74 - .L_73)
	.align		4
.L_73:
        /*0094*/ 	.word	index@(_Z17buildKDTreeKernelP5Pointii)
        /*0098*/ 	.word	0x00000000
.L_74:


//--------------------- .nv.compat                --------------------------
	.section	.nv.compat,"",@"SHT_CUDA_COMPAT_INFO"
	.align	4
        /*0000*/ 	.byte	0x02, 0x09, 0x00, 0x00, 0x02, 0x02, 0x01, 0x00, 0x02, 0x05, 0x05, 0x00, 0x03, 0x07, 0x01, 0x01
        /*0010*/ 	.byte	0x02, 0x03, 0x00, 0x00, 0x02, 0x06, 0x01, 0x00, 0x04, 0x0b, 0x08, 0x00, 0x01, 0x00, 0x00, 0x00
        /*0020*/ 	.byte	0x00, 0x00, 0x00, 0x00


//--------------------- .nv.info._ZN3cub18CUB_300001_SM_10006detail11EmptyKernelIvEEvv --------------------------
	.section	.nv.info._ZN3cub18CUB_300001_SM_10006detail11EmptyKernelIvEEvv,"",@"SHT_CUDA_INFO"
	.sectionflags	@""
	.align	4


	//----- nvinfo : EIATTR_CUDA_API_VERSION
	.align		4
        /*0000*/ 	.byte	0x04, 0x37
        /*0002*/ 	.short	(.L_76 - .L_75)
.L_75:
        /*0004*/ 	.word	0x00000082


	//----- nvinfo : EIATTR_SPARSE_MMA_MASK
	.align		4
.L_76:
        /*0008*/ 	.byte	0x03, 0x50
        /*000a*/ 	.short	0x0000


	//----- nvinfo : EIATTR_MAXREG_COUNT
	.align		4
        /*000c*/ 	.byte	0x03, 0x1b
        /*000e*/ 	.short	0x00ff


	//----- nvinfo : EIATTR_MERCURY_ISA_VERSION
	.align		4
        /*0010*/ 	.byte	0x03, 0x5f
        /*0012*/ 	.short	0x0101


	//----- nvinfo : EIATTR_VRC_CTA_INIT_COUNT
	.align		4
        /*0014*/ 	.byte	0x02, 0x4a
	.zero		1
	.zero		1


	//----- nvinfo : EIATTR_EXIT_INSTR_OFFSETS
	.align		4
        /*0018*/ 	.byte	0x04, 0x1c
        /*001a*/ 	.short	(.L_78 - .L_77)


	//   ....[0]....
.L_77:
        /*001c*/ 	.word	0x00000010


	//----- nvinfo : EIATTR_SW_WAR
	.align		4
.L_78:
        /*0020*/ 	.byte	0x04, 0x36
        /*0022*/ 	.short	(.L_80 - .L_79)
.L_79:
        /*0024*/ 	.word	0x00000008
.L_80:


//--------------------- .nv.info._Z18radiusSearchKernel5Pointfi --------------------------
	.section	.nv.info._Z18radiusSearchKernel5Pointfi,"",@"SHT_CUDA_INFO"
	.sectionflags	@""
	.align	4


	//----- nvinfo : EIATTR_CUDA_API_VERSION
	.align		4
        /*0000*/ 	.byte	0x04, 0x37
        /*0002*/ 	.short	(.L_82 - .L_81)
.L_81:
        /*0004*/ 	.word	0x00000082


	//----- nvinfo : EIATTR_KPARAM_INFO
	.align		4
.L_82:
        /*0008*/ 	.byte	0x04, 0x17
        /*000a*/ 	.short	(.L_84 - .L_83)
.L_83:
        /*000c*/ 	.word	0x00000000
        /*0010*/ 	.short	0x0002
        /*0012*/ 	.short	0x0010
        /*0014*/ 	.byte	0x00, 0xf0, 0x11, 0x00


	//----- nvinfo : EIATTR_KPARAM_INFO
	.align		4
.L_84:
        /*0018*/ 	.byte	0x04, 0x17
        /*001a*/ 	.short	(.L_86 - .L_85)
.L_85:
        /*001c*/ 	.word	0x00000000
        /*0020*/ 	.short	0x0001
        /*0022*/ 	.short	0x000c
        /*0024*/ 	.byte	0x00, 0xf0, 0x11, 0x00


	//----- nvinfo : EIATTR_KPARAM_INFO
	.align		4
.L_86:
        /*0028*/ 	.byte	0x04, 0x17
        /*002a*/ 	.short	(.L_88 - .L_87)
.L_87:
        /*002c*/ 	.word	0x00000000
        /*0030*/ 	.short	0x0000
        /*0032*/ 	.short	0x0000
        /*0034*/ 	.byte	0x00, 0xf0, 0x31, 0x00


	//----- nvinfo : EIATTR_SPARSE_MMA_MASK
	.align		4
.L_88:
        /*0038*/ 	.byte	0x03, 0x50
        /*003a*/ 	.short	0x0000


	//----- nvinfo : EIATTR_MAXREG_COUNT
	.align		4
        /*003c*/ 	.byte	0x03, 0x1b
        /*003e*/ 	.short	0x00ff


	//----- nvinfo : EIATTR_MERCURY_ISA_VERSION
	.align		4
        /*0040*/ 	.byte	0x03, 0x5f
        /*0042*/ 	.short	0x0101


	//----- nvinfo : EIATTR_INT_WARP_WIDE_INSTR_OFFSETS
	.align		4
        /*0044*/ 	.byte	0x04, 0x31
        /*0046*/ 	.short	(.L_90 - .L_89)


	//   ....[0]....
.L_89:
        /*0048*/ 	.word	0x000001a0


	//   ....[1]....
        /*004c*/ 	.word	0x00000230


	//----- nvinfo : EIATTR_VRC_CTA_INIT_COUNT
	.align		4
.L_90:
        /*0050*/ 	.byte	0x02, 0x4a
	.zero		1
	.zero		1


	//----- nvinfo : EIATTR_EXIT_INSTR_OFFSETS
	.align		4
        /*0054*/ 	.byte	0x04, 0x1c
        /*0056*/ 	.short	(.L_92 - .L_91)


	//   ....[0]....
.L_91:
        /*0058*/ 	.word	0x00000070


	//   ....[1]....
        /*005c*/ 	.word	0x00000180


	//   ....[2]....
        /*0060*/ 	.word	0x00000260


	//   ....[3]....
        /*0064*/ 	.word	0x00000390


	//----- nvinfo : EIATTR_CRS_STACK_SIZE
	.align		4
.L_92:
        /*0068*/ 	.byte	0x04, 0x1e
        /*006a*/ 	.short	(.L_94 - .L_93)
.L_93:
        /*006c*/ 	.word	0x00000000


	//----- nvinfo : EIATTR_CBANK_PARAM_SIZE
	.align		4
.L_94:
        /*0070*/ 	.byte	0x03, 0x19
        /*0072*/ 	.short	0x0014


	//----- nvinfo : EIATTR_PARAM_CBANK
	.align		4
        /*0074*/ 	.byte	0x04, 0x0a
        /*0076*/ 	.short	(.L_96 - .L_95)
	.align		4
.L_95:
        /*0078*/ 	.word	index@(.nv.constant0._Z18radiusSearchKernel5Pointfi)
        /*007c*/ 	.short	0x0380
        /*007e*/ 	.short	0x0014


	//----- nvinfo : EIATTR_SW_WAR
	.align		4
.L_96:
        /*0080*/ 	.byte	0x04, 0x36
        /*0082*/ 	.short	(.L_98 - .L_97)
.L_97:
        /*0084*/ 	.word	0x00000008
.L_98:


//--------------------- .nv.info._Z23kNearestNeighborsKernel5Pointii --------------------------
	.section	.nv.info._Z23kNearestNeighborsKernel5Pointii,"",@"SHT_CUDA_INFO"
	.sectionflags	@""
	.align	4


	//----- nvinfo : EIATTR_CUDA_API_VERSION
	.align		4
        /*0000*/ 	.byte	0x04, 0x37
        /*0002*/ 	.short	(.L_100 - .L_99)
.L_99:
        /*0004*/ 	.word	0x00000082


	//----- nvinfo : EIATTR_KPARAM_INFO
	.align		4
.L_100:
        /*0008*/ 	.byte	0x04, 0x17
        /*000a*/ 	.short	(.L_102 - .L_101)
.L_101:
        /*000c*/ 	.word	0x00000000
        /*0010*/ 	.short	0x0002
        /*0012*/ 	.short	0x0010
        /*0014*/ 	.byte	0x00, 0xf0, 0x11, 0x00


	//----- nvinfo : EIATTR_KPARAM_INFO
	.align		4
.L_102:
        /*0018*/ 	.byte	0x04, 0x17
        /*001a*/ 	.short	(.L_104 - .L_103)
.L_103:
        /*001c*/ 	.word	0x00000000
        /*0020*/ 	.short	0x0001
        /*0022*/ 	.short	0x000c
        /*0024*/ 	.byte	0x00, 0xf0, 0x11, 0x00


	//----- nvinfo : EIATTR_KPARAM_INFO
	.align		4
.L_104:
        /*0028*/ 	.byte	0x04, 0x17
        /*002a*/ 	.short	(.L_106 - .L_105)
.L_105:
        /*002c*/ 	.word	0x00000000
        /*0030*/ 	.short	0x0000
        /*0032*/ 	.short	0x0000
        /*0034*/ 	.byte	0x00, 0xf0, 0x31, 0x00


	//----- nvinfo : EIATTR_SPARSE_MMA_MASK
	.align		4
.L_106:
        /*0038*/ 	.byte	0x03, 0x50
        /*003a*/ 	.short	0x0000


	//----- nvinfo : EIATTR_MAXREG_COUNT
	.align		4
        /*003c*/ 	.byte	0x03, 0x1b
        /*003e*/ 	.short	0x00ff


	//----- nvinfo : EIATTR_MERCURY_ISA_VERSION
	.align		4
        /*0040*/ 	.byte	0x03, 0x5f
        /*0042*/ 	.short	0x0101


	//----- nvinfo : EIATTR_INT_WARP_WIDE_INSTR_OFFSETS
	.align		4
        /*0044*/ 	.byte	0x04, 0x31
        /*0046*/ 	.short	(.L_108 - .L_107)


	//   ....[0]....
.L_107:
        /*0048*/ 	.word	0x000000a0


	//   ....[1]....
        /*004c*/ 	.word	0x000001b0


	//----- nvinfo : EIATTR_VRC_CTA_INIT_COUNT
	.align		4
.L_108:
        /*0050*/ 	.byte	0x02, 0x4a
	.zero		1
	.zero		1


	//----- nvinfo : EIATTR_EXIT_INSTR_OFFSETS
	.align		4
        /*0054*/ 	.byte	0x04, 0x1c
        /*0056*/ 	.short	(.L_110 - .L_109)


	//   ....[0]....
.L_109:
        /*0058*/ 	.word	0x00000070


	//   ....[1]....
        /*005c*/ 	.word	0x00000280


	//   ....[2]....
        /*0060*/ 	.word	0x00000d70


	//   ....[3]....
        /*0064*/ 	.word	0x00000dd0


	//----- nvinfo : EIATTR_CBANK_PARAM_SIZE
	.align		4
.L_110:
        /*0068*/ 	.byte	0x03, 0x19
        /*006a*/ 	.short	0x0014


	//----- nvinfo : EIATTR_PARAM_CBANK
	.align		4
        /*006c*/ 	.byte	0x04, 0x0a
        /*006e*/ 	.short	(.L_112 - .L_111)
	.align		4
.L_111:
        /*0070*/ 	.word	index@(.nv.constant0._Z23kNearestNeighborsKernel5Pointii)
        /*0074*/ 	.short	0x0380
        /*0076*/ 	.short	0x0014


	//----- nvinfo : EIATTR_SW_WAR
	.align		4
.L_112:
        /*0078*/ 	.byte	0x04, 0x36
        /*007a*/ 	.short	(.L_114 - .L_113)
.L_113:
        /*007c*/ 	.word	0x00000008
.L_114:


//--------------------- .nv.info._Z17buildKDTreeKernelP5Pointii --------------------------
	.section	.nv.info._Z17buildKDTreeKernelP5Pointii,"",@"SHT_CUDA_INFO"
	.sectionflags	@""
	.align	4


	//----- nvinfo : EIATTR_CUDA_API_VERSION
	.align		4
        /*0000*/ 	.byte	0x04, 0x37
        /*0002*/ 	.short	(.L_116 - .L_115)
.L_115:
        /*0004*/ 	.word	0x00000082


	//----- nvinfo : EIATTR_KPARAM_INFO
	.align		4
.L_116:
        /*0008*/ 	.byte	0x04, 0x17
        /*000a*/ 	.short	(.L_118 - .L_117)
.L_117:
        /*000c*/ 	.word	0x00000000
        /*0010*/ 	.short	0x0002
        /*0012*/ 	.short	0x000c
        /*0014*/ 	.byte	0x00, 0xf0, 0x11, 0x00


	//----- nvinfo : EIATTR_KPARAM_INFO
	.align		4
.L_118:
        /*0018*/ 	.byte	0x04, 0x17
        /*001a*/ 	.short	(.L_120 - .L_119)
.L_119:
        /*001c*/ 	.word	0x00000000
        /*0020*/ 	.short	0x0001
        /*0022*/ 	.short	0x0008
        /*0024*/ 	.byte	0x00, 0xf0, 0x11, 0x00


	//----- nvinfo : EIATTR_KPARAM_INFO
	.align		4
.L_120:
        /*0028*/ 	.byte	0x04, 0x17
        /*002a*/ 	.short	(.L_122 - .L_121)
.L_121:
        /*002c*/ 	.word	0x00000000
        /*0030*/ 	.short	0x0000
        /*0032*/ 	.short	0x0000
        /*0034*/ 	.byte	0x00, 0xf5, 0x21, 0x00


	//----- nvinfo : EIATTR_SPARSE_MMA_MASK
	.align		4
.L_122:
        /*0038*/ 	.byte	0x03, 0x50
        /*003a*/ 	.short	0x0000


	//----- nvinfo : EIATTR_MAXREG_COUNT
	.align		4
        /*003c*/ 	.byte	0x03, 0x1b
        /*003e*/ 	.short	0x00ff


	//----- nvinfo : EIATTR_MERCURY_ISA_VERSION
	.align		4
        /*0040*/ 	.byte	0x03, 0x5f
        /*0042*/ 	.short	0x0101


	//----- nvinfo : EIATTR_VRC_CTA_INIT_COUNT
	.align		4
        /*0044*/ 	.byte	0x02, 0x4a
	.zero		1
	.zero		1


	//----- nvinfo : EIATTR_EXIT_INSTR_OFFSETS
	.align		4
        /*0048*/ 	.byte	0x04, 0x1c
        /*004a*/ 	.short	(.L_124 - .L_123)


	//   ....[0]....
.L_123:
        /*004c*/ 	.word	0x00000070


	//   ....[1]....
        /*0050*/ 	.word	0x000001e0


	//   ....[2]....
        /*0054*/ 	.word	0x00000250


	//   ....[3]....
        /*0058*/ 	.word	0x00000280


	//----- nvinfo : EIATTR_CBANK_PARAM_SIZE
	.align		4
.L_124:
        /*005c*/ 	.byte	0x03, 0x19
        /*005e*/ 	.short	0x0010


	//----- nvinfo : EIATTR_PARAM_CBANK
	.align		4
        /*0060*/ 	.byte	0x04, 0x0a
        /*0062*/ 	.short	(.L_126 - .L_125)
	.align		4
.L_125:
        /*0064*/ 	.word	index@(.nv.constant0._Z17buildKDTreeKernelP5Pointii)
        /*0068*/ 	.short	0x0380
        /*006a*/ 	.short	0x0010


	//----- nvinfo : EIATTR_SW_WAR
	.align		4
.L_126:
        /*006c*/ 	.byte	0x04, 0x36
        /*006e*/ 	.short	(.L_128 - .L_127)
.L_127:
        /*0070*/ 	.word	0x00000008
.L_128:


//--------------------- .nv.callgraph             --------------------------
	.section	.nv.callgraph,"",@"SHT_CUDA_CALLGRAPH"
	.align	4
	.sectionentsize	8
	.align		4
        /*0000*/ 	.word	0x00000000
	.align		4
        /*0004*/ 	.word	0xffffffff
	.align		4
        /*0008*/ 	.word	0x00000000
	.align		4
        /*000c*/ 	.word	0xfffffffe
	.align		4
        /*0010*/ 	.word	0x00000000
	.align		4
        /*0014*/ 	.word	0xfffffffd
	.align		4
        /*0018*/ 	.word	0x00000000
	.align		4
        /*001c*/ 	.word	0xfffffffc


//--------------------- .nv.constant4             --------------------------
	.section	.nv.constant4,"a",@progbits
	.align	8
	.align		8
.nv.constant4:
        /*0000*/ 	.dword	d_tree
	.align		8
        /*0008*/ 	.dword	d_points
	.align		8
        /*0010*/ 	.dword	d_neighbors
	.align		8
        /*0018*/ 	.dword	d_neighbor_count
	.align		8
        /*0020*/ 	.dword	_ZN34_INTERNAL_1a6bfce1_4_k_cu_da784c8b4cuda3std3__45__cpo5beginE
	.align		8
        /*0028*/ 	.dword	_ZN34_INTERNAL_1a6bfce1_4_k_cu_da784c8b4cuda3std3__45__cpo3endE
	.align		8
        /*0030*/ 	.dword	_ZN34_INTERNAL_1a6bfce1_4_k_cu_da784c8b4cuda3std3__45__cpo6cbeginE
	.align		8
        /*0038*/ 	.dword	_ZN34_INTERNAL_1a6bfce1_4_k_cu_da784c8b4cuda3std3__45__cpo4cendE
	.align		8
        /*0040*/ 	.dword	_ZN34_INTERNAL_1a6bfce1_4_k_cu_da784c8b4cuda3std3__45__cpo6rbeginE
	.align		8
        /*0048*/ 	.dword	_ZN34_INTERNAL_1a6bfce1_4_k_cu_da784c8b4cuda3std3__45__cpo4rendE
	.align		8
        /*0050*/ 	.dword	_ZN34_INTERNAL_1a6bfce1_4_k_cu_da784c8b4cuda3std3__45__cpo7crbeginE
	.align		8
        /*0058*/ 	.dword	_ZN34_INTERNAL_1a6bfce1_4_k_cu_da784c8b4cuda3std3__45__cpo5crendE
	.align		8
        /*0060*/ 	.dword	_ZN34_INTERNAL_1a6bfce1_4_k_cu_da784c8b4cuda3std3__436_GLOBAL__N__1a6bfce1_4_k_cu_da784c8b6ignoreE
	.align		8
        /*0068*/ 	.dword	_ZN34_INTERNAL_1a6bfce1_4_k_cu_da784c8b4cuda3std3__419piecewise_constructE
	.align		8
        /*0070*/ 	.dword	_ZN34_INTERNAL_1a6bfce1_4_k_cu_da784c8b4cuda3std3__48in_placeE
	.align		8
        /*0078*/ 	.dword	_ZN34_INTERNAL_1a6bfce1_4_k_cu_da784c8b4cuda3std3__420unreachable_sentinelE
	.align		8
        /*0080*/ 	.dword	_ZN34_INTERNAL_1a6bfce1_4_k_cu_da784c8b4cuda3std3__47nulloptE
	.align		8
        /*0088*/ 	.dword	_ZN34_INTERNAL_1a6bfce1_4_k_cu_da784c8b4cuda3std3__48unexpectE
	.align		8
        /*0090*/ 	.dword	_ZN34_INTERNAL_1a6bfce1_4_k_cu_da784c8b4cuda3std6ranges3__45__cpo4swapE
	.align		8
        /*0098*/ 	.dword	_ZN34_INTERNAL_1a6bfce1_4_k_cu_da784c8b4cuda3std6ranges3__45__cpo9iter_moveE
	.align		8
        /*00a0*/ 	.dword	_ZN34_INTERNAL_1a6bfce1_4_k_cu_da784c8b4cuda3std6ranges3__45__cpo5beginE
	.align		8
        /*00a8*/ 	.dword	_ZN34_INTERNAL_1a6bfce1_4_k_cu_da784c8b4cuda3std6ranges3__45__cpo3endE
	.align		8
        /*00b0*/ 	.dword	_ZN34_INTERNAL_1a6bfce1_4_k_cu_da784c8b4cuda3std6ranges3__45__cpo6cbeginE
	.align		8
        /*00b8*/ 	.dword	_ZN34_INTERNAL_1a6bfce1_4_k_cu_da784c8b4cuda3std6ranges3__45__cpo4cendE
	.align		8
        /*00c0*/ 	.dword	_ZN34_INTERNAL_1a6bfce1_4_k_cu_da784c8b4cuda3std6ranges3__45__cpo7advanceE
	.align		8
        /*00c8*/ 	.dword	_ZN34_INTERNAL_1a6bfce1_4_k_cu_da784c8b4cuda3std6ranges3__45__cpo9iter_swapE
	.align		8
        /*00d0*/ 	.dword	_ZN34_INTERNAL_1a6bfce1_4_k_cu_da784c8b4cuda3std6ranges3__45__cpo4nextE
	.align		8
        /*00d8*/ 	.dword	_ZN34_INTERNAL_1a6bfce1_4_k_cu_da784c8b4cuda3std6ranges3__45__cpo4prevE
	.align		8
        /*00e0*/ 	.dword	_ZN34_INTERNAL_1a6bfce1_4_k_cu_da784c8b4cuda3std6ranges3__45__cpo4dataE
	.align		8
        /*00e8*/ 	.dword	_ZN34_INTERNAL_1a6bfce1_4_k_cu_da784c8b4cuda3std6ranges3__45__cpo5cdataE
	.align		8
        /*00f0*/ 	.dword	_ZN34_INTERNAL_1a6bfce1_4_k_cu_da784c8b4cuda3std6ranges3__45__cpo4sizeE
	.align		8
        /*00f8*/ 	.dword	_ZN34_INTERNAL_1a6bfce1_4_k_cu_da784c8b4cuda3std6ranges3__45__cpo5ssizeE
	.align		8
        /*0100*/ 	.dword	_ZN34_INTERNAL_1a6bfce1_4_k_cu_da784c8b4cuda3std6ranges3__45__cpo8distanceE
	.align		8
        /*0108*/ 	.dword	_ZN34_INTERNAL_1a6bfce1_4_k_cu_da784c8b6thrust24THRUST_300001_SM_1000_NS8cuda_cub3parE
	.align		8
        /*0110*/ 	.dword	_ZN34_INTERNAL_1a6bfce1_4_k_cu_da784c8b6thrust24THRUST_300001_SM_1000_NS8cuda_cub10par_nosyncE
	.align		8
        /*0118*/ 	.dword	_ZN34_INTERNAL_1a6bfce1_4_k_cu_da784c8b6thrust24THRUST_300001_SM_1000_NS6system6detail10sequential3seqE
	.align		8
        /*0120*/ 	.dword	_ZN34_INTERNAL_1a6bfce1_4_k_cu_da784c8b6thrust24THRUST_300001_SM_1000_NS6system3cpp3parE
	.align		8
        /*0128*/ 	.dword	_ZN34_INTERNAL_1a6bfce1_4_k_cu_da784c8b6thrust24THRUST_300001_SM_1000_NS12placeholders2_1E
	.align		8
        /*0130*/ 	.dword	_ZN34_INTERNAL_1a6bfce1_4_k_cu_da784c8b6thrust24THRUST_300001_SM_1000_NS12placeholders2_2E
	.align		8
        /*0138*/ 	.dword	_ZN34_INTERNAL_1a6bfce1_4_k_cu_da784c8b6thrust24THRUST_300001_SM_1000_NS12placeholders2_3E
	.align		8
        /*0140*/ 	.dword	_ZN34_INTERNAL_1a6bfce1_4_k_cu_da784c8b6thrust24THRUST_300001_SM_1000_NS12placeholders2_4E
	.align		8
        /*0148*/ 	.dword	_ZN34_INTERNAL_1a6bfce1_4_k_cu_da784c8b6thrust24THRUST_300001_SM_1000_NS12placeholders2_5E
	.align		8
        /*0150*/ 	.dword	_ZN34_INTERNAL_1a6bfce1_4_k_cu_da784c8b6thrust24THRUST_300001_SM_1000_NS12placeholders2_6E
	.align		8
        /*0158*/ 	.dword	_ZN34_INTERNAL_1a6bfce1_4_k_cu_da784c8b6thrust24THRUST_300001_SM_1000_NS12placeholders2_7E
	.align		8
        /*0160*/ 	.dword	_ZN34_INTERNAL_1a6bfce1_4_k_cu_da784c8b6thrust24THRUST_300001_SM_1000_NS12placeholders2_8E
	.align		8
        /*0168*/ 	.dword	_ZN34_INTERNAL_1a6bfce1_4_k_cu_da784c8b6thrust24THRUST_300001_SM_1000_NS12placeholders2_9E
	.align		8
        /*0170*/ 	.dword	_ZN34_INTERNAL_1a6bfce1_4_k_cu_da784c8b6thrust24THRUST_300001_SM_1000_NS12placeholders3_10E
	.align		8
        /*0178*/ 	.dword	_ZN34_INTERNAL_1a6bfce1_4_k_cu_da784c8b6thrust24THRUST_300001_SM_1000_NS3seqE
	.align		8
        /*0180*/ 	.dword	_ZN34_INTERNAL_1a6bfce1_4_k_cu_da784c8b6thrust24THRUST_300001_SM_1000_NS6deviceE


//--------------------- .text._ZN3cub18CUB_300001_SM_10006detail11EmptyKernelIvEEvv --------------------------
	.section	.text._ZN3cub18CUB_300001_SM_10006detail11EmptyKernelIvEEvv,"ax",@progbits
	.align	128
        .global         _ZN3cub18CUB_300001_SM_10006detail11EmptyKernelIvEEvv
        .type           _ZN3cub18CUB_300001_SM_10006detail11EmptyKernelIvEEvv,@function
        .size           _ZN3cub18CUB_300001_SM_10006detail11EmptyKernelIvEEvv,(.L_x_16 - _ZN3cub18CUB_300001_SM_10006detail11EmptyKernelIvEEvv)
        .other          _ZN3cub18CUB_300001_SM_10006detail11EmptyKernelIvEEvv,@"STO_CUDA_ENTRY STV_DEFAULT"
_ZN3cub18CUB_300001_SM_10006detail11EmptyKernelIvEEvv:
.text._ZN3cub18CUB_300001_SM_10006detail11EmptyKernelIvEEvv:
[----:B------:R-:W-:Y:S01]  /*0000*/  LDC R1, c[0x0][0x37c] ;  /* 0x0000df00ff017b82 */ /* 0x000fe20000000800 */
[----:B------:R-:W-:Y:S05]  /*0010*/  EXIT ;  /* 0x000000000000794d */ /* 0x000fea0003800000 */
.L_x_0:
[----:B------:R-:W-:-:S00]  /*0020*/  BRA `(.L_x_0) ;  /* 0xfffffffc00fc7947 */ /* 0x000fc0000383ffff */
[----:B------:R-:W-:-:S00]  /*0030*/  NOP ;  /* 0x0000000000007918 */ /* 0x000fc00000000000 */
        /* <DEDUP_REMOVED lines=12> */
.L_x_16:


//--------------------- .text._Z18radiusSearchKernel5Pointfi --------------------------
	.section	.text._Z18radiusSearchKernel5Pointfi,"ax",@progbits
	.align	128
        .global         _Z18radiusSearchKernel5Pointfi
        .type           _Z18radiusSearchKernel5Pointfi,@function
        .size           _Z18radiusSearchKernel5Pointfi,(.L_x_15 - _Z18radiusSearchKernel5Pointfi)
        .other          _Z18radiusSearchKernel5Pointfi,@"STO_CUDA_ENTRY STV_DEFAULT"
_Z18radiusSearchKernel5Pointfi:
.text._Z18radiusSearchKernel5Pointfi:
[----:B------:R-:W-:Y:S01]  /*0000*/  LDC R1, c[0x0][0x37c] ;  /* 0x0000df00ff017b82 */ /* 0x000fe20000000800 */
[----:B------:R-:W0:Y:S07]  /*0010*/  S2R R0, SR_TID.X ;  /* 0x0000000000007919 */ /* 0x000e2e0000002100 */
[----:B------:R-:W0:Y:S01]  /*0020*/  S2UR UR4, SR_CTAID.X ;  /* 0x00000000000479c3 */ /* 0x000e220000002500 */
[----:B------:R-:W1:Y:S07]  /*0030*/  LDCU UR5, c[0x0][0x390] ;  /* 0x00007200ff0577ac */ /* 0x000e6e0008000800 */
[----:B------:R-:W0:Y:S02]  /*0040*/  LDC R5, c[0x0][0x360] ;  /* 0x0000d800ff057b82 */ /* 0x000e240000000800 */
[----:B0-----:R-:W-:-:S05]  /*0050*/  IMAD R5, R5, UR4, R0 ;  /* 0x0000000405057c24 */ /* 0x001fca000f8e0200 */
[----:B-1----:R-:W-:-:S13]  /*0060*/  ISETP.GE.AND P0, PT, R5, UR5, PT ;  /* 0x0000000505007c0c */ /* 0x002fda000bf06270 */
[----:B------:R-:W-:Y:S05]  /*0070*/  @P0 EXIT ;  /* 0x000000000000094d */ /* 0x000fea0003800000 */
[----:B------:R-:W0:Y:S01]  /*0080*/  LDC.64 R2, c[0x4][RZ] ;  /* 0x01000000ff027b82 */ /* 0x000e220000000a00 */
[----:B------:R-:W1:Y:S07]  /*0090*/  LDCU.64 UR4, c[0x0][0x358] ;  /* 0x00006b00ff0477ac */ /* 0x000e6e0008000a00 */
[----:B------:R-:W2:Y:S08]  /*00a0*/  LDC.64 R10, c[0x0][0x380] ;  /* 0x0000e000ff0a7b82 */ /* 0x000eb00000000a00 */
[----:B------:R-:W3:Y:S01]  /*00b0*/  LDC.64 R12, c[0x0][0x388] ;  /* 0x0000e200ff0c7b82 */ /* 0x000ee20000000a00 */
[----:B0-----:R-:W-:-:S05]  /*00c0*/  IMAD.WIDE R2, R5, 0x18, R2 ;  /* 0x0000001805027825 */ /* 0x001fca00078e0202 */
[----:B-1----:R-:W2:Y:S04]  /*00d0*/  LDG.E R7, desc[UR4][R2.64] ;  /* 0x0000000402077981 */ /* 0x002ea8000c1e1900 */
[----:B------:R-:W4:Y:S04]  /*00e0*/  LDG.E R4, desc[UR4][R2.64+0x4] ;  /* 0x0000040402047981 */ /* 0x000f28000c1e1900 */
[----:B------:R-:W3:Y:S01]  /*00f0*/  LDG.E R9, desc[UR4][R2.64+0x8] ;  /* 0x0000080402097981 */ /* 0x000ee2000c1e1900 */
[----:B--2---:R-:W-:Y:S01]  /*0100*/  FADD R0, R7, -R10 ;  /* 0x8000000a07007221 */ /* 0x004fe20000000000 */
[----:B----4-:R-:W-:-:S03]  /*0110*/  FADD R7, R4, -R11 ;  /* 0x8000000b04077221 */ /* 0x010fc60000000000 */
[----:B------:R-:W-:Y:S01]  /*0120*/  FFMA R0, R0, R0, RZ ;  /* 0x0000000000007223 */ /* 0x000fe200000000ff */
[----:B---3--:R-:W-:-:S03]  /*0130*/  FADD R9, R9, -R12 ;  /* 0x8000000c09097221 */ /* 0x008fc60000000000 */
[----:B------:R-:W-:Y:S01]  /*0140*/  FFMA R0, R7, R7, R0 ;  /* 0x0000000707007223 */ /* 0x000fe20000000000 */
[----:B------:R-:W-:-:S03]  /*0150*/  FMUL R7, R13, R13 ;  /* 0x0000000d0d077220 */ /* 0x000fc60000400000 */
[----:B------:R-:W-:-:S05]  /*0160*/  FFMA R0, R9, R9, R0 ;  /* 0x0000000909007223 */ /* 0x000fca0000000000 */
[----:B------:R-:W-:-:S13]  /*0170*/  FSETP.GTU.AND P0, PT, R0, R7, PT ;  /* 0x000000070000720b */ /* 0x000fda0003f0c000 */
[----:B------:R-:W-:Y:S05]  /*0180*/  @P0 EXIT ;  /* 0x000000000000094d */ /* 0x000fea0003800000 */
[----:B------:R-:W0:Y:S01]  /*0190*/  S2R R7, SR_LANEID ;  /* 0x0000000000077919 */ /* 0x000e220000000000 */
[----:B------:R-:W-:Y:S01]  /*01a0*/  VOTEU.ANY UR6, UPT, PT ;  /* 0x0000000000067886 */ /* 0x000fe200038e0100 */
[----:B------:R-:W1:Y:S01]  /*01b0*/  LDC.64 R2, c[0x4][0x18] ;  /* 0x01000600ff027b82 */ /* 0x000e620000000a00 */
[----:B------:R-:W0:Y:S08]  /*01c0*/  FLO.U32 R4, UR6 ;  /* 0x0000000600047d00 */ /* 0x000e3000080e0000 */
[----:B------:R-:W1:Y:S01]  /*01d0*/  POPC R9, UR6 ;  /* 0x0000000600097d09 */ /* 0x000e620008000000 */
[----:B0-----:R-:W-:-:S13]  /*01e0*/  ISETP.EQ.U32.AND P0, PT, R4, R7, PT ;  /* 0x000000070400720c */ /* 0x001fda0003f02070 */
[----:B-1----:R-:W2:Y:S01]  /*01f0*/  @P0 ATOMG.E.ADD.STRONG.GPU PT, R3, desc[UR4][R2.64], R9 ;  /* 0x80000009020309a8 */ /* 0x002ea200081ef104 */
[----:B------:R-:W0:Y:S02]  /*0200*/  S2R R6, SR_LTMASK ;  /* 0x0000000000067919 */ /* 0x000e240000003900 */
[----:B0-----:R-:W-:-:S06]  /*0210*/  LOP3.LUT R6, R6, UR6, RZ, 0xc0, !PT ;  /* 0x0000000606067c12 */ /* 0x001fcc000f8ec0ff */
[----:B------:R-:W0:Y:S01]  /*0220*/  POPC R6, R6 ;  /* 0x0000000600067309 */ /* 0x000e220000000000 */
[----:B--2---:R-:W0:Y:S02]  /*0230*/  SHFL.IDX PT, R7, R3, R4, 0x1f ;  /* 0x00001f0403077589 */ /* 0x004e2400000e0000 */
[----:B0-----:R-:W-:-:S04]  /*0240*/  IADD3 R7, PT, PT, R7, R6, RZ ;  /* 0x0000000607077210 */ /* 0x001fc80007ffe0ff */
[----:B------:R-:W-:-:S13]  /*0250*/  ISETP.GT.AND P0, PT, R7, 0x63, PT ;  /* 0x000000630700780c */ /* 0x000fda0003f04270 */
[----:B------:R-:W-:Y:S05]  /*0260*/  @P0 EXIT ;  /* 0x000000000000094d */ /* 0x000fea0003800000 */
[----:B------:R-:W0:Y:S01]  /*0270*/  LDC.64 R2, c[0x4][0x10] ;  /* 0x01000400ff027b82 */ /* 0x000e220000000a00 */
[----:B------:R-:W-:Y:S01]  /*0280*/  IADD3 R4, PT, PT, R0, -0xd000000, RZ ;  /* 0xf300000000047810 */ /* 0x000fe20007ffe0ff */
[----:B------:R-:W-:Y:S03]  /*0290*/  BSSY.RECONVERGENT B0, `(.L_x_1) ;  /* 0x000000e000007945 */ /* 0x000fe60003800200 */
[----:B------:R-:W-:Y:S01]  /*02a0*/  ISETP.GT.U32.AND P0, PT, R4, 0x727fffff, PT ;  /* 0x727fffff0400780c */ /* 0x000fe20003f04070 */
[----:B0-----:R-:W-:Y:S02]  /*02b0*/  IMAD.WIDE R2, R7, 0x8, R2 ;  /* 0x0000000807027825 */ /* 0x001fe400078e0202 */
[----:B------:R0:W1:Y:S03]  /*02c0*/  MUFU.RSQ R7, R0 ;  /* 0x0000000000077308 */ /* 0x0000660000001400 */
[----:B------:R0:W-:Y:S07]  /*02d0*/  STG.E desc[UR4][R2.64], R5 ;  /* 0x0000000502007986 */ /* 0x0001ee000c101904 */
[----:B------:R-:W-:Y:S05]  /*02e0*/  @!P0 BRA `(.L_x_2) ;  /* 0x0000000000108947 */ /* 0x000fea0003800000 */
[----:B------:R-:W-:-:S07]  /*02f0*/  MOV R9, 0x310 ;  /* 0x0000031000097802 */ /* 0x000fce0000000f00 */
[----:B01----:R-:W-:Y:S05]  /*0300*/  CALL.REL.NOINC `($__internal_0_$__cuda_sm20_sqrt_rn_f32_slowpath) ;  /* 0x0000000000247944 */ /* 0x003fea0003c00000 */
[----:B------:R-:W-:Y:S01]  /*0310*/  MOV R5, R0 ;  /* 0x0000000000057202 */ /* 0x000fe20000000f00 */
[----:B------:R-:W-:Y:S06]  /*0320*/  BRA `(.L_x_3) ;  /* 0x0000000000107947 */ /* 0x000fec0003800000 */
.L_x_2:
[----:B01----:R-:W-:Y:S01]  /*0330*/  FMUL.FTZ R5, R0, R7 ;  /* 0x0000000700057220 */ /* 0x003fe20000410000 */
[----:B------:R-:W-:-:S03]  /*0340*/  FMUL.FTZ R7, R7, 0.5 ;  /* 0x3f00000007077820 */ /* 0x000fc60000410000 */
[----:B------:R-:W-:-:S04]  /*0350*/  FFMA R0, -R5, R5, R0 ;  /* 0x0000000505007223 */ /* 0x000fc80000000100 */
[----:B------:R-:W-:-:S07]  /*0360*/  FFMA R5, R0, R7, R5 ;  /* 0x0000000700057223 */ /* 0x000fce0000000005 */
.L_x_3:
[----:B------:R-:W-:Y:S05]  /*0370*/  BSYNC.RECONVERGENT B0 ;  /* 0x0000000000007941 */ /* 0x000fea0003800200 */
.L_x_1:
[----:B------:R-:W-:Y:S01]  /*0380*/  STG.E desc[UR4][R2.64+0x4], R5 ;  /* 0x0000040502007986 */ /* 0x000fe2000c101904 */
[----:B------:R-:W-:Y:S05]  /*0390*/  EXIT ;  /* 0x000000000000794d */ /* 0x000fea0003800000 */
        .weak           $__internal_0_$__cuda_sm20_sqrt_rn_f32_slowpath
        .type           $__internal_0_$__cuda_sm20_sqrt_rn_f32_slowpath,@function
        .size           $__internal_0_$__cuda_sm20_sqrt_rn_f32_slowpath,(.L_x_15 - $__internal_0_$__cuda_sm20_sqrt_rn_f32_slowpath)
$__internal_0_$__cuda_sm20_sqrt_rn_f32_slowpath:
[----:B------:R-:W-:-:S13]  /*03a0*/  LOP3.LUT P0, RZ, R0, 0x7fffffff, RZ, 0xc0, !PT ;  /* 0x7fffffff00ff7812 */ /* 0x000fda000780c0ff */
[----:B------:R-:W-:Y:S01]  /*03b0*/  @!P0 MOV R4, R0 ;  /* 0x0000000000048202 */ /* 0x000fe20000000f00 */
[----:B------:R-:W-:Y:S06]  /*03c0*/  @!P0 BRA `(.L_x_4) ;  /* 0x0000000000408947 */ /* 0x000fec0003800000 */
[----:B------:R-:W-:-:S13]  /*03d0*/  FSETP.GEU.FTZ.AND P0, PT, R0, RZ, PT ;  /* 0x000000ff0000720b */ /* 0x000fda0003f1e000 */
[----:B------:R-:W-:Y:S01]  /*03e0*/  @!P0 MOV R4, 0x7fffffff ;  /* 0x7fffffff00048802 */ /* 0x000fe20000000f00 */
[----:B------:R-:W-:Y:S06]  /*03f0*/  @!P0 BRA `(.L_x_4) ;  /* 0x0000000000348947 */ /* 0x000fec0003800000 */
[----:B------:R-:W-:-:S13]  /*0400*/  FSETP.GTU.FTZ.AND P0, PT, |R0|, +INF , PT ;  /* 0x7f8000000000780b */ /* 0x000fda0003f1c200 */
[----:B------:R-:W-:Y:S01]  /*0410*/  @P0 FADD.FTZ R4, R0, 1 ;  /* 0x3f80000000040421 */ /* 0x000fe20000010000 */
[----:B------:R-:W-:Y:S06]  /*0420*/  @P0 BRA `(.L_x_4) ;  /* 0x0000000000280947 */ /* 0x000fec0003800000 */
[----:B------:R-:W-:-:S13]  /*0430*/  FSETP.NEU.FTZ.AND P0, PT, |R0|, +INF , PT ;  /* 0x7f8000000000780b */ /* 0x000fda0003f1d200 */
[----:B------:R-:W-:-:S04]  /*0440*/  @P0 FFMA R5, R0, 1.84467440737095516160e+19, RZ ;  /* 0x5f80000000050823 */ /* 0x000fc800000000ff */
[----:B------:R-:W0:Y:S02]  /*0450*/  @P0 MUFU.RSQ R4, R5 ;  /* 0x0000000500040308 */ /* 0x000e240000001400 */
[----:B0-----:R-:W-:Y:S01]  /*0460*/  @P0 FMUL.FTZ R6, R5, R4 ;  /* 0x0000000405060220 */ /* 0x001fe20000410000 */
[----:B------:R-:W-:Y:S01]  /*0470*/  @P0 FMUL.FTZ R8, R4, 0.5 ;  /* 0x3f00000004080820 */ /* 0x000fe20000410000 */
[----:B------:R-:W-:Y:S02]  /*0480*/  @!P0 MOV R4, R0 ;  /* 0x0000000000048202 */ /* 0x000fe40000000f00 */
[----:B------:R-:W-:-:S04]  /*0490*/  @P0 FADD.FTZ R7, -R6, -RZ ;  /* 0x800000ff06070221 */ /* 0x000fc80000010100 */
[----:B------:R-:W-:-:S04]  /*04a0*/  @P0 FFMA R7, R6, R7, R5 ;  /* 0x0000000706070223 */ /* 0x000fc80000000005 */
[----:B------:R-:W-:-:S04]  /*04b0*/  @P0 FFMA R7, R7, R8, R6 ;  /* 0x0000000807070223 */ /* 0x000fc80000000006 */
[----:B------:R-:W-:-:S07]  /*04c0*/  @P0 FMUL.FTZ R4, R7, 2.3283064365386962891e-10 ;  /* 0x2f80000007040820 */ /* 0x000fce0000410000 */
.L_x_4:
[----:B------:R-:W-:Y:S01]  /*04d0*/  HFMA2 R5, -RZ, RZ, 0, 0 ;  /* 0x00000000ff057431 */ /* 0x000fe200000001ff */
[----:B------:R-:W-:Y:S02]  /*04e0*/  MOV R0, R4 ;  /* 0x0000000400007202 */ /* 0x000fe40000000f00 */
[----:B------:R-:W-:-:S04]  /*04f0*/  MOV R4, R9 ;  /* 0x0000000900047202 */ /* 0x000fc80000000f00 */
[----:B------:R-:W-:Y:S05]  /*0500*/  RET.REL.NODEC R4 `(_Z18radiusSearchKernel5Pointfi) ;  /* 0xfffffff804bc7950 */ /* 0x000fea0003c3ffff */
.L_x_5:
        /* <DEDUP_REMOVED lines=15> */
.L_x_15:


//--------------------- .text._Z23kNearestNeighborsKernel5Pointii --------------------------
	.section	.text._Z23kNearestNeighborsKernel5Pointii,"ax",@progbits
	.align	128
        .global         _Z23kNearestNeighborsKernel5Pointii
        .type           _Z23kNearestNeighborsKernel5Pointii,@function
        .size           _Z23kNearestNeighborsKernel5Pointii,(.L_x_18 - _Z23kNearestNeighborsKernel5Pointii)
        .other          _Z23kNearestNeighborsKernel5Pointii,@"STO_CUDA_ENTRY STV_DEFAULT"
_Z23kNearestNeighborsKernel5Pointii:
.text._Z23kNearestNeighborsKernel5Pointii:
        /* <DEDUP_REMOVED lines=8> */
[----:B------:R-:W0:Y:S01]  /*0080*/  S2R R5, SR_LANEID ;  /* 0x0000000000057919 */ /* 0x000e220000000000 */
[----:B------:R-:W1:Y:S01]  /*0090*/  LDC.64 R2, c[0x4][RZ] ;  /* 0x01000000ff027b82 */ /* 0x000e620000000a00 */
[----:B------:R-:W-:Y:S01]  /*00a0*/  VOTEU.ANY UR4, UPT, PT ;  /* 0x0000000000047886 */ /* 0x000fe200038e0100 */
[----:B------:R-:W2:Y:S01]  /*00b0*/  LDCU.64 UR10, c[0x0][0x358] ;  /* 0x00006b00ff0a77ac */ /* 0x000ea20008000a00 */
[----:B------:R-:W0:Y:S05]  /*00c0*/  FLO.U32 R12, UR4 ;  /* 0x00000004000c7d00 */ /* 0x000e2a00080e0000 */
[----:B------:R-:W3:Y:S01]  /*00d0*/  LDC.64 R6, c[0x4][0x18] ;  /* 0x01000600ff067b82 */ /* 0x000ee20000000a00 */
[----:B------:R-:W4:Y:S01]  /*00e0*/  S2R R8, SR_LTMASK ;  /* 0x0000000000087919 */ /* 0x000f220000003900 */
[----:B------:R-:W5:Y:S01]  /*00f0*/  LDCU UR9, c[0x0][0x390] ;  /* 0x00007200ff0977ac */ /* 0x000f620008000800 */
[----:B------:R-:W3:Y:S01]  /*0100*/  POPC R13, UR4 ;  /* 0x00000004000d7d09 */ /* 0x000ee20008000000 */
[----:B------:R-:W5:Y:S01]  /*0110*/  LDCU UR6, c[0x0][0x388] ;  /* 0x00007100ff0677ac */ /* 0x000f620008000800 */
[----:B-1----:R-:W-:-:S05]  /*0120*/  IMAD.WIDE R2, R4, 0x18, R2 ;  /* 0x0000001804027825 */ /* 0x002fca00078e0202 */
[----:B--2---:R-:W2:Y:S01]  /*0130*/  LDG.E R0, desc[UR10][R2.64] ;  /* 0x0000000a02007981 */ /* 0x004ea2000c1e1900 */
[----:B0-----:R-:W-:-:S03]  /*0140*/  ISETP.EQ.U32.AND P0, PT, R12, R5, PT ;  /* 0x000000050c00720c */ /* 0x001fc60003f02070 */
[----:B------:R-:W2:Y:S04]  /*0150*/  LDG.E R5, desc[UR10][R2.64+0x4] ;  /* 0x0000040a02057981 */ /* 0x000ea8000c1e1900 */
[----:B------:R-:W2:Y:S06]  /*0160*/  LDG.E R10, desc[UR10][R2.64+0x8] ;  /* 0x0000080a020a7981 */ /* 0x000eac000c1e1900 */
[----:B---3--:R-:W3:Y:S01]  /*0170*/  @P0 ATOMG.E.ADD.STRONG.GPU PT, R7, desc[UR10][R6.64], R13 ;  /* 0x8000000d060709a8 */ /* 0x008ee200081ef10a */
[----:B----4-:R-:W-:Y:S01]  /*0180*/  LOP3.LUT R14, R8, UR4, RZ, 0xc0, !PT ;  /* 0x00000004080e7c12 */ /* 0x010fe2000f8ec0ff */
[----:B------:R-:W2:Y:S05]  /*0190*/  LDCU.64 UR4, c[0x0][0x380] ;  /* 0x00007000ff0477ac */ /* 0x000eaa0008000a00 */
[----:B------:R-:W0:Y:S01]  /*01a0*/  POPC R14, R14 ;  /* 0x0000000e000e7309 */ /* 0x000e220000000000 */
[----:B---3--:R-:W0:Y:S02]  /*01b0*/  SHFL.IDX PT, R11, R7, R12, 0x1f ;  /* 0x00001f0c070b7589 */ /* 0x008e2400000e0000 */
[----:B0-----:R-:W-:-:S05]  /*01c0*/  IMAD.IADD R11, R11, 0x1, R14 ;  /* 0x000000010b0b7824 */ /* 0x001fca00078e020e */
[----:B-----5:R-:W-:Y:S01]  /*01d0*/  ISETP.GE.AND P0, PT, R11, UR9, PT ;  /* 0x000000090b007c0c */ /* 0x020fe2000bf06270 */
[----:B--2---:R-:W-:-:S12]  /*01e0*/  FADD R0, R0, -UR4 ;  /* 0x8000000400007e21 */ /* 0x004fd80008000000 */
[----:B------:R-:W0:Y:S01]  /*01f0*/  @!P0 LDC.64 R8, c[0x4][0x10] ;  /* 0x01000400ff088b82 */ /* 0x000e220000000a00 */
[----:B------:R-:W-:Y:S01]  /*0200*/  FADD R5, R5, -UR5 ;  /* 0x8000000505057e21 */ /* 0x000fe20008000000 */
[----:B------:R-:W-:Y:S01]  /*0210*/  FFMA R0, R0, R0, RZ ;  /* 0x0000000000007223 */ /* 0x000fe200000000ff */
[----:B------:R-:W-:-:S03]  /*0220*/  FADD R7, R10, -UR6 ;  /* 0x800000060a077e21 */ /* 0x000fc60008000000 */
[----:B------:R-:W-:-:S04]  /*0230*/  FFMA R0, R5, R5, R0 ;  /* 0x0000000505007223 */ /* 0x000fc80000000000 */
[----:B------:R-:W-:Y:S01]  /*0240*/  FFMA R0, R7, R7, R0 ;  /* 0x0000000707007223 */ /* 0x000fe20000000000 */
[----:B0-----:R-:W-:-:S05]  /*0250*/  @!P0 IMAD.WIDE R2, R11, 0x8, R8 ;  /* 0x000000080b028825 */ /* 0x001fca00078e0208 */
[----:B------:R0:W-:Y:S04]  /*0260*/  @!P0 STG.E desc[UR10][R2.64], R4 ;  /* 0x0000000402008986 */ /* 0x0001e8000c10190a */
[----:B------:R0:W-:Y:S01]  /*0270*/  @!P0 STG.E desc[UR10][R2.64+0x4], R0 ;  /* 0x0000040002008986 */ /* 0x0001e2000c10190a */
[----:B------:R-:W-:Y:S05]  /*0280*/  @!P0 EXIT ;  /* 0x000000000000894d */ /* 0x000fea0003800000 */
[----:B0-----:R-:W0:Y:S02]  /*0290*/  LDC.64 R2, c[0x4][0x10] ;  /* 0x01000400ff027b82 */ /* 0x001e240000000a00 */
[----:B0-----:R0:W5:Y:S01]  /*02a0*/  LDG.E R5, desc[UR10][R2.64+0x4] ;  /* 0x0000040a02057981 */ /* 0x001162000c1e1900 */
[----:B------:R-:W-:Y:S01]  /*02b0*/  UISETP.GE.AND UP0, UPT, UR9, 0x2, UPT ;  /* 0x000000020900788c */ /* 0x000fe2000bf06270 */
[----:B------:R-:W-:-:S08]  /*02c0*/  CS2R R6, SRZ ;  /* 0x0000000000067805 */ /* 0x000fd0000001ff00 */
[----:B0-----:R-:W-:Y:S05]  /*02d0*/  BRA.U !UP0, `(.L_x_6) ;  /* 0x0000000908a07547 */ /* 0x001fea000b800000 */
[----:B------:R-:W-:Y:S01]  /*02e0*/  UIADD3 UR5, UPT, UPT, UR9, -0x2, URZ ;  /* 0xfffffffe09057890 */ /* 0x000fe2000fffe0ff */
[----:B------:R-:W-:Y:S01]  /*02f0*/  IMAD.MOV.U32 R6, RZ, RZ, RZ ;  /* 0x000000ffff067224 */ /* 0x000fe200078e00ff */
[----:B------:R-:W-:Y:S01]  /*0300*/  UIADD3 UR4, UPT, UPT, UR9, -0x1, URZ ;  /* 0xffffffff09047890 */ /* 0x000fe2000fffe0ff */
[----:B------:R-:W-:Y:S01]  /*0310*/  IMAD.MOV.U32 R7, RZ, RZ, 0x1 ;  /* 0x00000001ff077424 */ /* 0x000fe200078e00ff */
[----:B------:R-:W-:Y:S02]  /*0320*/  UISETP.GE.U32.AND UP0, UPT, UR5, 0xf, UPT ;  /* 0x0000000f0500788c */ /* 0x000fe4000bf06070 */
[----:B------:R-:W-:-:S07]  /*0330*/  ULOP3.LUT UR8, UR4, 0xf, URZ, 0xc0, !UPT ;  /* 0x0000000f04087892 */ /* 0x000fce000f8ec0ff */
[----:B------:R-:W-:Y:S05]  /*0340*/  BRA.U !UP0, `(.L_x_7) ;  /* 0x0000000508347547 */ /* 0x000fea000b800000 */
[----:B------:R-:W0:Y:S01]  /*0350*/  LDCU.64 UR6, c[0x4][0x10] ;  /* 0x01000200ff0677ac */ /* 0x000e220008000a00 */
[----:B------:R-:W-:Y:S01]  /*0360*/  CS2R R6, SRZ ;  /* 0x0000000000067805 */ /* 0x000fe2000001ff00 */
[----:B0-----:R-:W-:-:S04]  /*0370*/  UIADD3 UR5, UP0, UPT, UR6, 0x44, URZ ;  /* 0x0000004406057890 */ /* 0x001fc8000ff1e0ff */
[----:B------:R-:W-:Y:S02]  /*0380*/  UIADD3.X UR6, UPT, UPT, URZ, UR7, URZ, UP0, !UPT ;  /* 0x00000007ff067290 */ /* 0x000fe400087fe4ff */
[----:B------:R-:W-:Y:S01]  /*0390*/  IMAD.U32 R2, RZ, RZ, UR5 ;  /* 0x00000005ff027e24 */ /* 0x000fe2000f8e00ff */
[----:B------:R-:W-:-:S03]  /*03a0*/  ULOP3.LUT UR7, UR4, 0xfffffff0, URZ, 0xc0, !UPT ;  /* 0xfffffff004077892 */ /* 0x000fc6000f8ec0ff */
[----:B------:R-:W-:-:S09]  /*03b0*/  IMAD.U32 R3, RZ, RZ, UR6 ;  /* 0x00000006ff037e24 */ /* 0x000fd2000f8e00ff */
.L_x_8:
[----:B------:R-:W2:Y:S04]  /*03c0*/  LDG.E R18, desc[UR10][R2.64+-0x38] ;  /* 0xffffc80a02127981 */ /* 0x000ea8000c1e1900 */
[----:B------:R-:W3:Y:S04]  /*03d0*/  LDG.E R20, desc[UR10][R2.64+-0x30] ;  /* 0xffffd00a02147981 */ /* 0x000ee8000c1e1900 */
[----:B------:R-:W4:Y:S04]  /*03e0*/  LDG.E R22, desc[UR10][R2.64+-0x28] ;  /* 0xffffd80a02167981 */ /* 0x000f28000c1e1900 */
        /* <DEDUP_REMOVED lines=12> */
[----:B------:R0:W4:Y:S01]  /*04b0*/  LDG.E R8, desc[UR10][R2.64+0x40] ;  /* 0x0000400a02087981 */ /* 0x000122000c1e1900 */
[----:B--2--5:R-:W-:-:S04]  /*04c0*/  FSETP.GT.AND P2, PT, R18, R5, PT ;  /* 0x000000051200720b */ /* 0x024fc80003f44000 */
[----:B------:R-:W-:-:S04]  /*04d0*/  FSEL R5, R18, R5, P2 ;  /* 0x0000000512057208 */ /* 0x000fc80001000000 */
[----:B---3--:R-:W-:-:S04]  /*04e0*/  FSETP.GT.AND P3, PT, R20, R5, PT ;  /* 0x000000051400720b */ /* 0x008fc80003f64000 */
[----:B------:R-:W-:Y:S01]  /*04f0*/  FSEL R5, R20, R5, P3 ;  /* 0x0000000514057208 */ /* 0x000fe20001800000 */
[----:B------:R-:W-:-:S03]  /*0500*/  @P2 VIADD R6, R7, 0x1 ;  /* 0x0000000107062836 */ /* 0x000fc60000000000 */
[----:B----4-:R-:W-:-:S04]  /*0510*/  FSETP.GT.AND P1, PT, R22, R5, PT ;  /* 0x000000051600720b */ /* 0x010fc80003f24000 */
[----:B------:R-:W-:Y:S01]  /*0520*/  FSEL R5, R22, R5, P1 ;  /* 0x0000000516057208 */ /* 0x000fe20000800000 */
[----:B------:R-:W-:-:S03]  /*0530*/  @P3 VIADD R6, R7, 0x2 ;  /* 0x0000000207063836 */ /* 0x000fc60000000000 */
[----:B------:R-:W-:-:S04]  /*0540*/  FSETP.GT.AND P6, PT, R24, R5, PT ;  /* 0x000000051800720b */ /* 0x000fc80003fc4000 */
        /* <DEDUP_REMOVED lines=34> */
[----:B------:R-:W-:Y:S01]  /*0770*/  @P2 VIADD R6, R7, 0xe ;  /* 0x0000000e07062836 */ /* 0x000fe20000000000 */
[----:B0-----:R-:W-:Y:S02]  /*0780*/  IADD3 R2, P2, PT, R2, 0x80, RZ ;  /* 0x0000008002027810 */ /* 0x001fe40007f5e0ff */
[----:B------:R-:W-:-:S03]  /*0790*/  FSETP.GT.AND P0, PT, R8, R5, PT ;  /* 0x000000050800720b */ /* 0x000fc60003f04000 */
[----:B------:R-:W-:Y:S01]  /*07a0*/  IMAD.X R3, RZ, RZ, R3, P2 ;  /* 0x000000ffff037224 */ /* 0x000fe200010e0603 */
[----:B------:R-:W-:Y:S01]  /*07b0*/  FSEL R5, R8, R5, P0 ;  /* 0x0000000508057208 */ /* 0x000fe20000000000 */
[C---:B------:R-:W-:Y:S02]  /*07c0*/  @P1 VIADD R6, R7.reuse, 0xf ;  /* 0x0000000f07061836 */ /* 0x040fe40000000000 */
[----:B------:R-:W-:-:S05]  /*07d0*/  VIADD R7, R7, 0x10 ;  /* 0x0000001007077836 */ /* 0x000fca0000000000 */
[C---:B------:R-:W-:Y:S02]  /*07e0*/  ISETP.NE.AND P1, PT, R7.reuse, UR7, PT ;  /* 0x0000000707007c0c */ /* 0x040fe4000bf25270 */
[----:B------:R-:W-:-:S11]  /*07f0*/  SEL R6, R7, R6, P0 ;  /* 0x0000000607067207 */ /* 0x000fd60000000000 */
[----:B------:R-:W-:Y:S05]  /*0800*/  @P1 BRA `(.L_x_8) ;  /* 0xfffffff800ec1947 */ /* 0x000fea000383ffff */
[----:B------:R-:W-:-:S07]  /*0810*/  VIADD R7, R7, 0x1 ;  /* 0x0000000107077836 */ /* 0x000fce0000000000 */
.L_x_7:
[----:B------:R-:W-:-:S09]  /*0820*/  UISETP.NE.AND UP0, UPT, UR8, URZ, UPT ;  /* 0x000000ff0800728c */ /* 0x000fd2000bf05270 */
[----:B------:R-:W-:Y:S05]  /*0830*/  BRA.U !UP0, `(.L_x_9) ;  /* 0x0000000508447547 */ /* 0x000fea000b800000 */
[----:B------:R-:W-:Y:S02]  /*0840*/  UISETP.GE.U32.AND UP0, UPT, UR8, 0x8, UPT ;  /* 0x000000080800788c */ /* 0x000fe4000bf06070 */
[----:B------:R-:W-:-:S04]  /*0850*/  ULOP3.LUT UR5, UR4, 0x7, URZ, 0xc0, !UPT ;  /* 0x0000000704057892 */ /* 0x000fc8000f8ec0ff */
[----:B------:R-:W-:-:S03]  /*0860*/  UISETP.NE.AND UP1, UPT, UR5, URZ, UPT ;  /* 0x000000ff0500728c */ /* 0x000fc6000bf25270 */
[----:B------:R-:W-:Y:S08]  /*0870*/  BRA.U !UP0, `(.L_x_10) ;  /* 0x00000001088c7547 */ /* 0x000ff0000b800000 */
[----:B------:R-:W0:Y:S02]  /*0880*/  LDC.64 R2, c[0x4][0x10] ;  /* 0x01000400ff027b82 */ /* 0x000e240000000a00 */
[----:B0-----:R-:W-:-:S05]  /*0890*/  IMAD.WIDE.U32 R2, R7, 0x8, R2 ;  /* 0x0000000807027825 */ /* 0x001fca00078e0002 */
[----:B------:R-:W2:Y:S04]  /*08a0*/  LDG.E R8, desc[UR10][R2.64+0x4] ;  /* 0x0000040a02087981 */ /* 0x000ea8000c1e1900 */
[----:B------:R-:W3:Y:S04]  /*08b0*/  LDG.E R10, desc[UR10][R2.64+0xc] ;  /* 0x00000c0a020a7981 */ /* 0x000ee8000c1e1900 */
[----:B------:R-:W4:Y:S04]  /*08c0*/  LDG.E R12, desc[UR10][R2.64+0x14] ;  /* 0x0000140a020c7981 */ /* 0x000f28000c1e1900 */
[----:B------:R-:W4:Y:S04]  /*08d0*/  LDG.E R14, desc[UR10][R2.64+0x1c] ;  /* 0x00001c0a020e7981 */ /* 0x000f28000c1e1900 */
[----:B------:R-:W4:Y:S04]  /*08e0*/  LDG.E R16, desc[UR10][R2.64+0x24] ;  /* 0x0000240a02107981 */ /* 0x000f28000c1e1900 */
[----:B------:R-:W4:Y:S04]  /*08f0*/  LDG.E R18, desc[UR10][R2.64+0x2c] ;  /* 0x00002c0a02127981 */ /* 0x000f28000c1e1900 */
[----:B------:R-:W4:Y:S04]  /*0900*/  LDG.E R20, desc[UR10][R2.64+0x34] ;  /* 0x0000340a02147981 */ /* 0x000f28000c1e1900 */
[----:B------:R-:W4:Y:S01]  /*0910*/  LDG.E R22, desc[UR10][R2.64+0x3c] ;  /* 0x00003c0a02167981 */ /* 0x000f22000c1e1900 */
[----:B--2--5:R-:W-:-:S04]  /*0920*/  FSETP.GT.AND P2, PT, R8, R5, PT ;  /* 0x000000050800720b */ /* 0x024fc80003f44000 */
[----:B------:R-:W-:Y:S02]  /*0930*/  FSEL R5, R8, R5, P2 ;  /* 0x0000000508057208 */ /* 0x000fe40001000000 */
[----:B------:R-:W-:Y:S02]  /*0940*/  SEL R6, R7, R6, P2 ;  /* 0x0000000607067207 */ /* 0x000fe40001000000 */
[----:B---3--:R-:W-:-:S04]  /*0950*/  FSETP.GT.AND P3, PT, R10, R5, PT ;  /* 0x000000050a00720b */ /* 0x008fc80003f64000 */
[----:B------:R-:W-:-:S04]  /*0960*/  FSEL R5, R10, R5, P3 ;  /* 0x000000050a057208 */ /* 0x000fc80001800000 */
        /* <DEDUP_REMOVED lines=17> */
[----:B------:R-:W-:-:S08]  /*0a80*/  @P2 VIADD R6, R7, 0x6 ;  /* 0x0000000607062836 */ /* 0x000fd00000000000 */
[C---:B------:R-:W-:Y:S02]  /*0a90*/  @P3 VIADD R6, R7.reuse, 0x7 ;  /* 0x0000000707063836 */ /* 0x040fe40000000000 */
[----:B------:R-:W-:-:S07]  /*0aa0*/  VIADD R7, R7, 0x8 ;  /* 0x0000000807077836 */ /* 0x000fce0000000000 */
.L_x_10:
        /* <DEDUP_REMOVED lines=21> */
[----:B------:R-:W-:-:S08]  /*0c00*/  @P2 VIADD R6, R7, 0x2 ;  /* 0x0000000207062836 */ /* 0x000fd00000000000 */
[C---:B------:R-:W-:Y:S02]  /*0c10*/  @P3 VIADD R6, R7.reuse, 0x3 ;  /* 0x0000000307063836 */ /* 0x040fe40000000000 */
[----:B------:R-:W-:-:S07]  /*0c20*/  VIADD R7, R7, 0x4 ;  /* 0x0000000407077836 */ /* 0x000fce0000000000 */
.L_x_11:
[----:B------:R-:W-:Y:S05]  /*0c30*/  BRA.U !UP1, `(.L_x_9) ;  /* 0x0000000109447547 */ /* 0x000fea000b800000 */
[----:B------:R-:W0:Y:S01]  /*0c40*/  LDC.64 R2, c[0x4][0x10] ;  /* 0x01000400ff027b82 */ /* 0x000e220000000a00 */
[----:B------:R-:W-:Y:S01]  /*0c50*/  UIADD3 UR4, UPT, UPT, -UR4, URZ, URZ ;  /* 0x000000ff04047290 */ /* 0x000fe2000fffe1ff */
[----:B0-----:R-:W-:-:S03]  /*0c60*/  IMAD.WIDE.U32 R2, R7, 0x8, R2 ;  /* 0x0000000807027825 */ /* 0x001fc600078e0002 */
[----:B------:R-:W-:-:S05]  /*0c70*/  IADD3 R8, P0, PT, R2, 0x4, RZ ;  /* 0x0000000402087810 */ /* 0x000fca0007f1e0ff */
[----:B------:R-:W-:-:S08]  /*0c80*/  IMAD.X R9, RZ, RZ, R3, P0 ;  /* 0x000000ffff097224 */ /* 0x000fd000000e0603 */
.L_x_12:
[----:B------:R-:W-:Y:S02]  /*0c90*/  IMAD.MOV.U32 R2, RZ, RZ, R8 ;  /* 0x000000ffff027224 */ /* 0x000fe400078e0008 */
[----:B------:R-:W-:-:S05]  /*0ca0*/  IMAD.MOV.U32 R3, RZ, RZ, R9 ;  /* 0x000000ffff037224 */ /* 0x000fca00078e0009 */
[----:B------:R-:W2:Y:S01]  /*0cb0*/  LDG.E R2, desc[UR10][R2.64] ;  /* 0x0000000a02027981 */ /* 0x000ea2000c1e1900 */
[----:B------:R-:W-:Y:S01]  /*0cc0*/  UIADD3 UR4, UPT, UPT, UR4, 0x1, URZ ;  /* 0x0000000104047890 */ /* 0x000fe2000fffe0ff */
[----:B------:R-:W-:-:S03]  /*0cd0*/  IADD3 R8, P1, PT, R8, 0x8, RZ ;  /* 0x0000000808087810 */ /* 0x000fc60007f3e0ff */
[----:B------:R-:W-:Y:S02]  /*0ce0*/  UISETP.NE.AND UP0, UPT, UR4, URZ, UPT ;  /* 0x000000ff0400728c */ /* 0x000fe4000bf05270 */
[----:B------:R-:W-:Y:S01]  /*0cf0*/  IMAD.X R9, RZ, RZ, R9, P1 ;  /* 0x000000ffff097224 */ /* 0x000fe200008e0609 */
[----:B--2--5:R-:W-:-:S04]  /*0d00*/  FSETP.GT.AND P0, PT, R2, R5, PT ;  /* 0x000000050200720b */ /* 0x024fc80003f04000 */
[C---:B------:R-:W-:Y:S01]  /*0d10*/  SEL R6, R7.reuse, R6, P0 ;  /* 0x0000000607067207 */ /* 0x040fe20000000000 */
[----:B------:R-:W-:Y:S01]  /*0d20*/  VIADD R7, R7, 0x1 ;  /* 0x0000000107077836 */ /* 0x000fe20000000000 */
[----:B------:R-:W-:Y:S01]  /*0d30*/  FSEL R5, R2, R5, P0 ;  /* 0x0000000502057208 */ /* 0x000fe20000000000 */
[----:B------:R-:W-:Y:S06]  /*0d40*/  BRA.U UP0, `(.L_x_12) ;  /* 0xfffffffd00d07547 */ /* 0x000fec000b83ffff */
.L_x_9:
[----:B------:R-:W-:-:S07]  /*0d50*/  IMAD.MOV.U32 R7, RZ, RZ, RZ ;  /* 0x000000ffff077224 */ /* 0x000fce00078e00ff */
.L_x_6:
[----:B-----5:R-:W-:-:S13]  /*0d60*/  FSETP.GEU.AND P0, PT, R0, R5, PT ;  /* 0x000000050000720b */ /* 0x020fda0003f0e000 */
[----:B------:R-:W-:Y:S05]  /*0d70*/  @P0 EXIT ;  /* 0x000000000000094d */ /* 0x000fea0003800000 */
[----:B------:R-:W0:Y:S02]  /*0d80*/  LDC.64 R2, c[0x4][0x10] ;  /* 0x01000400ff027b82 */ /* 0x000e240000000a00 */
[----:B0-----:R-:W-:-:S04]  /*0d90*/  LEA R2, P0, R6, R2, 0x3 ;  /* 0x0000000206027211 */ /* 0x001fc800078018ff */
[----:B------:R-:W-:-:S05]  /*0da0*/  LEA.HI.X R3, R6, R3, R7, 0x3, P0 ;  /* 0x0000000306037211 */ /* 0x000fca00000f1c07 */
[----:B------:R-:W-:Y:S04]  /*0db0*/  ATOMG.E.EXCH.STRONG.GPU PT, RZ, desc[UR10][R2.64], R4 ;  /* 0x8000000402ff79a8 */ /* 0x000fe8000c1ef10a */
[----:B------:R-:W-:Y:S01]  /*0dc0*/  ATOMG.E.EXCH.STRONG.GPU PT, RZ, desc[UR10][R2.64+0x4], R0 ;  /* 0x8000040002ff79a8 */ /* 0x000fe2000c1ef10a */
[----:B------:R-:W-:Y:S05]  /*0dd0*/  EXIT ;  /* 0x000000000000794d */ /* 0x000fea0003800000 */
.L_x_13:
        /* <DEDUP_REMOVED lines=10> */
.L_x_18:


//--------------------- .text._Z17buildKDTreeKernelP5Pointii --------------------------
	.section	.text._Z17buildKDTreeKernelP5Pointii,"ax",@progbits
	.align	128
        .global         _Z17buildKDTreeKernelP5Pointii
        .type           _Z17buildKDTreeKernelP5Pointii,@function
        .size           _Z17buildKDTreeKernelP5Pointii,(.L_x_19 - _Z17buildKDTreeKernelP5Pointii)
        .other          _Z17buildKDTreeKernelP5Pointii,@"STO_CUDA_ENTRY STV_DEFAULT"
_Z17buildKDTreeKernelP5Pointii:
.text._Z17buildKDTreeKernelP5Pointii:
        /* <DEDUP_REMOVED lines=10> */
[----:B------:R-:W2:Y:S08]  /*00a0*/  LDC R19, c[0x0][0x38c] ;  /* 0x0000e300ff137b82 */ /* 0x000eb00000000800 */
[----:B------:R-:W3:Y:S01]  /*00b0*/  LDC.64 R2, c[0x4][RZ] ;  /* 0x01000000ff027b82 */ /* 0x000ee20000000a00 */
[----:B0-----:R-:W-:-:S05]  /*00c0*/  IMAD.WIDE R6, R9, 0xc, R6 ;  /* 0x0000000c09067825 */ /* 0x001fca00078e0206 */
[----:B-1----:R-:W4:Y:S04]  /*00d0*/  LDG.E R13, desc[UR4][R6.64] ;  /* 0x00000004060d7981 */ /* 0x002f28000c1e1900 */
[----:B------:R-:W5:Y:S04]  /*00e0*/  LDG.E R15, desc[UR4][R6.64+0x4] ;  /* 0x00000404060f7981 */ /* 0x000f68000c1e1900 */
[----:B------:R0:W5:Y:S01]  /*00f0*/  LDG.E R17, desc[UR4][R6.64+0x8] ;  /* 0x0000080406117981 */ /* 0x000162000c1e1900 */
[----:B--2---:R-:W-:Y:S01]  /*0100*/  IMAD.HI R0, R19, 0x55555556, RZ ;  /* 0x5555555613007827 */ /* 0x004fe200078e02ff */
[----:B------:R-:W-:-:S02]  /*0110*/  IADD3 R8, PT, PT, R9, -0x1, RZ ;  /* 0xffffffff09087810 */ /* 0x000fc40007ffe0ff */
[----:B------:R-:W-:Y:S02]  /*0120*/  ISETP.GE.AND P0, PT, R9, 0x1, PT ;  /* 0x000000010900780c */ /* 0x000fe40003f06270 */
[----:B------:R-:W-:Y:S02]  /*0130*/  IADD3 R11, PT, PT, R8, UR6, RZ ;  /* 0x00000006080b7c10 */ /* 0x000fe4000fffe0ff */
[----:B------:R-:W-:Y:S02]  /*0140*/  LEA.HI R0, R0, R0, RZ, 0x1 ;  /* 0x0000000000007211 */ /* 0x000fe400078f08ff */
[----:B------:R-:W-:Y:S01]  /*0150*/  MOV R21, 0xffffffff ;  /* 0xffffffff00157802 */ /* 0x000fe20000000f00 */
[----:B---3--:R-:W-:-:S04]  /*0160*/  IMAD.WIDE R4, R11, 0x18, R2 ;  /* 0x000000180b047825 */ /* 0x008fc800078e0202 */
[----:B0-----:R-:W-:Y:S01]  /*0170*/  IMAD R7, R0, -0x3, R19 ;  /* 0xfffffffd00077824 */ /* 0x001fe200078e0213 */
[----:B------:R0:W-:Y:S04]  /*0180*/  STG.E desc[UR4][R4.64+0xc], R21 ;  /* 0x00000c1504007986 */ /* 0x0001e8000c101904 */
[----:B------:R0:W-:Y:S04]  /*0190*/  STG.E desc[UR4][R4.64+0x10], R21 ;  /* 0x0000101504007986 */ /* 0x0001e8000c101904 */
[----:B------:R0:W-:Y:S04]  /*01a0*/  STG.E desc[UR4][R4.64+0x14], R7 ;  /* 0x0000140704007986 */ /* 0x0001e8000c101904 */
[----:B----4-:R0:W-:Y:S04]  /*01b0*/  STG.E desc[UR4][R4.64], R13 ;  /* 0x0000000d04007986 */ /* 0x0101e8000c101904 */
[----:B-----5:R0:W-:Y:S04]  /*01c0*/  STG.E desc[UR4][R4.64+0x4], R15 ;  /* 0x0000040f04007986 */ /* 0x0201e8000c101904 */
[----:B------:R0:W-:Y:S01]  /*01d0*/  STG.E desc[UR4][R4.64+0x8], R17 ;  /* 0x0000081104007986 */ /* 0x0001e2000c101904 */
[----:B------:R-:W-:Y:S05]  /*01e0*/  @!P0 EXIT ;  /* 0x000000000000894d */ /* 0x000fea0003800000 */
[----:B------:R-:W-:Y:S02]  /*01f0*/  LOP3.LUT R9, R9, 0x1, RZ, 0xc0, !PT ;  /* 0x0000000109097812 */ /* 0x000fe400078ec0ff */
[----:B------:R-:W-:Y:S02]  /*0200*/  LEA.HI R8, R8, UR6, RZ, 0x1f ;  /* 0x0000000608087c11 */ /* 0x000fe4000f8ff8ff */
[----:B------:R-:W-:Y:S02]  /*0210*/  ISETP.NE.U32.AND P0, PT, R9, 0x1, PT ;  /* 0x000000010900780c */ /* 0x000fe40003f05070 */
[----:B0-----:R-:W-:-:S11]  /*0220*/  IADD3 R7, PT, PT, R8, -0x1, RZ ;  /* 0xffffffff08077810 */ /* 0x001fd60007ffe0ff */
[----:B------:R-:W-:-:S05]  /*0230*/  @!P0 IMAD.WIDE R4, R7, 0x18, R2 ;  /* 0x0000001807048825 */ /* 0x000fca00078e0202 */
[----:B------:R0:W-:Y:S01]  /*0240*/  @!P0 STG.E desc[UR4][R4.64+0xc], R11 ;  /* 0x00000c0b04008986 */ /* 0x0001e2000c101904 */
[----:B------:R-:W-:Y:S05]  /*0250*/  @!P0 EXIT ;  /* 0x000000000000894d */ /* 0x000fea0003800000 */
[----:B------:R-:W-:-:S05]  /*0260*/  IMAD.WIDE R2, R7, 0x18, R2 ;  /* 0x0000001807027825 */ /* 0x000fca00078e0202 */
[----:B------:R-:W-:Y:S01]  /*0270*/  STG.E desc[UR4][R2.64+0x10], R11 ;  /* 0x0000100b02007986 */ /* 0x000fe2000c101904 */
[----:B------:R-:W-:Y:S05]  /*0280*/  EXIT ;  /* 0x000000000000794d */ /* 0x000fea0003800000 */
.L_x_14:
        /* <DEDUP_REMOVED lines=15> */
.L_x_19:


//--------------------- .nv.shared.reserved.0     --------------------------
	.section	.nv.shared.reserved.0,"aw",@nobits
	.weak		__nv_reservedSMEM_offset_0_alias
	.size		__nv_reservedSMEM_offset_0_alias, 0, 64
	.other		__nv_reservedSMEM_offset_0_alias,@"STO_CUDA_RESERVED_SHARED STV_DEFAULT"
__nv_reservedSMEM_offset_0_alias:
	.zero		0
	.zero		64


//--------------------- .nv.global                --------------------------
	.section	.nv.global,"aw",@nobits
	.align	4
.nv.global:
	.type		d_neighbor_count,@object
	.size		d_neighbor_count,(d_neighbors - d_neighbor_count)
d_neighbor_count:
	.zero		4
	.type		d_neighbors,@object
	.size		d_neighbors,(d_points - d_neighbors)
d_neighbors:
	.zero		800
	.type		d_points,@object
	.size		d_points,(d_tree - d_points)
d_points:
	.zero		12000000
	.type		d_tree,@object
	.size		d_tree,(_ZN34_INTERNAL_1a6bfce1_4_k_cu_da784c8b4cuda3std6ranges3__45__cpo8distanceE - d_tree)
d_tree:
	.zero		24000000
	.type		_ZN34_INTERNAL_1a6bfce1_4_k_cu_da784c8b4cuda3std6ranges3__45__cpo8distanceE,@object
	.size		_ZN34_INTERNAL_1a6bfce1_4_k_cu_da784c8b4cuda3std6ranges3__45__cpo8distanceE,(_ZN34_INTERNAL_1a6bfce1_4_k_cu_da784c8b6thrust24THRUST_300001_SM_1000_NS6deviceE - _ZN34_INTERNAL_1a6bfce1_4_k_cu_da784c8b4cuda3std6ranges3__45__cpo8distanceE)
_ZN34_INTERNAL_1a6bfce1_4_k_cu_da784c8b4cuda3std6ranges3__45__cpo8distanceE:
	.zero		1
	.type		_ZN34_INTERNAL_1a6bfce1_4_k_cu_da784c8b6thrust24THRUST_300001_SM_1000_NS6deviceE,@object
	.size		_ZN34_INTERNAL_1a6bfce1_4_k_cu_da784c8b6thrust24THRUST_300001_SM_1000_NS6deviceE,(_ZN34_INTERNAL_1a6bfce1_4_k_cu_da784c8b4cuda3std3__47nulloptE - _ZN34_INTERNAL_1a6bfce1_4_k_cu_da784c8b6thrust24THRUST_300001_SM_1000_NS6deviceE)
_ZN34_INTERNAL_1a6bfce1_4_k_cu_da784c8b6thrust24THRUST_300001_SM_1000_NS6deviceE:
	.zero		1
	.type		_ZN34_INTERNAL_1a6bfce1_4_k_cu_da784c8b4cuda3std3__47nulloptE,@object
	.size		_ZN34_INTERNAL_1a6bfce1_4_k_cu_da784c8b4cuda3std3__47nulloptE,(_ZN34_INTERNAL_1a6bfce1_4_k_cu_da784c8b6thrust24THRUST_300001_SM_1000_NS12placeholders2_4E - _ZN34_INTERNAL_1a6bfce1_4_k_cu_da784c8b4cuda3std3__47nulloptE)
_ZN34_INTERNAL_1a6bfce1_4_k_cu_da784c8b4cuda3std3__47nulloptE:
	.zero		1
	.type		_ZN34_INTERNAL_1a6bfce1_4_k_cu_da784c8b6thrust24THRUST_300001_SM_1000_NS12placeholders2_4E,@object
	.size		_ZN34_INTERNAL_1a6bfce1_4_k_cu_da784c8b6thrust24THRUST_300001_SM_1000_NS12placeholders2_4E,(_ZN34_INTERNAL_1a6bfce1_4_k_cu_da784c8b4cuda3std3__45__cpo6rbeginE - _ZN34_INTERNAL_1a6bfce1_4_k_cu_da784c8b6thrust24THRUST_300001_SM_1000_NS12placeholders2_4E)
_ZN34_INTERNAL_1a6bfce1_4_k_cu_da784c8b6thrust24THRUST_300001_SM_1000_NS12placeholders2_4E:
	.zero		1
	.type		_ZN34_INTERNAL_1a6bfce1_4_k_cu_da784c8b4cuda3std3__45__cpo6rbeginE,@object
	.size		_ZN34_INTERNAL_1a6bfce1_4_k_cu_da784c8b4cuda3std3__45__cpo6rbeginE,(_ZN34_INTERNAL_1a6bfce1_4_k_cu_da784c8b4cuda3std6ranges3__45__cpo7advanceE - _ZN34_INTERNAL_1a6bfce1_4_k_cu_da784c8b4cuda3std3__45__cpo6rbeginE)
_ZN34_INTERNAL_1a6bfce1_4_k_cu_da784c8b4cuda3std3__45__cpo6rbeginE:
	.zero		1
	.type		_ZN34_INTERNAL_1a6bfce1_4_k_cu_da784c8b4cuda3std6ranges3__45__cpo7advanceE,@object
	.size		_ZN34_INTERNAL_1a6bfce1_4_k_cu_da784c8b4cuda3std6ranges3__45__cpo7advanceE,(_ZN34_INTERNAL_1a6bfce1_4_k_cu_da784c8b6thrust24THRUST_300001_SM_1000_NS12placeholders2_8E - _ZN34_INTERNAL_1a6bfce1_4_k_cu_da784c8b4cuda3std6ranges3__45__cpo7advanceE)
_ZN34_INTERNAL_1a6bfce1_4_k_cu_da784c8b4cuda3std6ranges3__45__cpo7advanceE:
	.zero		1
	.type		_ZN34_INTERNAL_1a6bfce1_4_k_cu_da784c8b6thrust24THRUST_300001_SM_1000_NS12placeholders2_8E,@object
	.size		_ZN34_INTERNAL_1a6bfce1_4_k_cu_da784c8b6thrust24THRUST_300001_SM_1000_NS12placeholders2_8E,(_ZN34_INTERNAL_1a6bfce1_4_k_cu_da784c8b4cuda3std3__436_GLOBAL__N__1a6bfce1_4_k_cu_da784c8b6ignoreE - _ZN34_INTERNAL_1a6bfce1_4_k_cu_da784c8b6thrust24THRUST_300001_SM_1000_NS12placeholders2_8E)
_ZN34_INTERNAL_1a6bfce1_4_k_cu_da784c8b6thrust24THRUST_300001_SM_1000_NS12placeholders2_8E:
	.zero		1
	.type		_ZN34_INTERNAL_1a6bfce1_4_k_cu_da784c8b4cuda3std3__436_GLOBAL__N__1a6bfce1_4_k_cu_da784c8b6ignoreE,@object
	.size		_ZN34_INTERNAL_1a6bfce1_4_k_cu_da784c8b4cuda3std3__436_GLOBAL__N__1a6bfce1_4_k_cu_da784c8b6ignoreE,(_ZN34_INTERNAL_1a6bfce1_4_k_cu_da784c8b4cuda3std6ranges3__45__cpo4dataE - _ZN34_INTERNAL_1a6bfce1_4_k_cu_da784c8b4cuda3std3__436_GLOBAL__N__1a6bfce1_4_k_cu_da784c8b6ignoreE)
_ZN34_INTERNAL_1a6bfce1_4_k_cu_da784c8b4cuda3std3__436_GLOBAL__N__1a6bfce1_4_k_cu_da784c8b6ignoreE:
	.zero		1
	.type		_ZN34_INTERNAL_1a6bfce1_4_k_cu_da784c8b4cuda3std6ranges3__45__cpo4dataE,@object
	.size		_ZN34_INTERNAL_1a6bfce1_4_k_cu_da784c8b4cuda3std6ranges3__45__cpo4dataE,(_ZN34_INTERNAL_1a6bfce1_4_k_cu_da784c8b6thrust24THRUST_300001_SM_1000_NS6system3cpp3parE - _ZN34_INTERNAL_1a6bfce1_4_k_cu_da784c8b4cuda3std6ranges3__45__cpo4dataE)
_ZN34_INTERNAL_1a6bfce1_4_k_cu_da784c8b4cuda3std6ranges3__45__cpo4dataE:
	.zero		1
	.type		_ZN34_INTERNAL_1a6bfce1_4_k_cu_da784c8b6thrust24THRUST_300001_SM_1000_NS6system3cpp3parE,@object
	.size		_ZN34_INTERNAL_1a6bfce1_4_k_cu_da784c8b6thrust24THRUST_300001_SM_1000_NS6system3cpp3parE,(_ZN34_INTERNAL_1a6bfce1_4_k_cu_da784c8b4cuda3std3__45__cpo5beginE - _ZN34_INTERNAL_1a6bfce1_4_k_cu_da784c8b6thrust24THRUST_300001_SM_1000_NS6system3cpp3parE)
_ZN34_INTERNAL_1a6bfce1_4_k_cu_da784c8b6thrust24THRUST_300001_SM_1000_NS6system3cpp3parE:
	.zero		1
	.type		_ZN34_INTERNAL_1a6bfce1_4_k_cu_da784c8b4cuda3std3__45__cpo5beginE,@object
	.size		_ZN34_INTERNAL_1a6bfce1_4_k_cu_da784c8b4cuda3std3__45__cpo5beginE,(_ZN34_INTERNAL_1a6bfce1_4_k_cu_da784c8b4cuda3std6ranges3__45__cpo5beginE - _ZN34_INTERNAL_1a6bfce1_4_k_cu_da784c8b4cuda3std3__45__cpo5beginE)
_ZN34_INTERNAL_1a6bfce1_4_k_cu_da784c8b4cuda3std3__45__cpo5beginE:
	.zero		1
	.type		_ZN34_INTERNAL_1a6bfce1_4_k_cu_da784c8b4cuda3std6ranges3__45__cpo5beginE,@object
	.size		_ZN34_INTERNAL_1a6bfce1_4_k_cu_da784c8b4cuda3std6ranges3__45__cpo5beginE,(_ZN34_INTERNAL_1a6bfce1_4_k_cu_da784c8b6thrust24THRUST_300001_SM_1000_NS12placeholders2_6E - _ZN34_INTERNAL_1a6bfce1_4_k_cu_da784c8b4cuda3std6ranges3__45__cpo5beginE)
_ZN34_INTERNAL_1a6bfce1_4_k_cu_da784c8b4cuda3std6ranges3__45__cpo5beginE:
	.zero		1
	.type		_ZN34_INTERNAL_1a6bfce1_4_k_cu_da784c8b6thrust24THRUST_300001_SM_1000_NS12placeholders2_6E,@object
	.size		_ZN34_INTERNAL_1a6bfce1_4_k_cu_da784c8b6thrust24THRUST_300001_SM_1000_NS12placeholders2_6E,(_ZN34_INTERNAL_1a6bfce1_4_k_cu_da784c8b4cuda3std3__45__cpo7crbeginE - _ZN34_INTERNAL_1a6bfce1_4_k_cu_da784c8b6thrust24THRUST_300001_SM_1000_NS12placeholders2_6E)
_ZN34_INTERNAL_1a6bfce1_4_k_cu_da784c8b6thrust24THRUST_300001_SM_1000_NS12placeholders2_6E:
	.zero		1
	.type		_ZN34_INTERNAL_1a6bfce1_4_k_cu_da784c8b4cuda3std3__45__cpo7crbeginE,@object
	.size		_ZN34_INTERNAL_1a6bfce1_4_k_cu_da784c8b4cuda3std3__45__cpo7crbeginE,(_ZN34_INTERNAL_1a6bfce1_4_k_cu_da784c8b4cuda3std6ranges3__45__cpo4nextE - _ZN34_INTERNAL_1a6bfce1_4_k_cu_da784c8b4cuda3std3__45__cpo7crbeginE)
_ZN34_INTERNAL_1a6bfce1_4_k_cu_da784c8b4cuda3std3__45__cpo7crbeginE:
	.zero		1
	.type		_ZN34_INTERNAL_1a6bfce1_4_k_cu_da784c8b4cuda3std6ranges3__45__cpo4nextE,@object
	.size		_ZN34_INTERNAL_1a6bfce1_4_k_cu_da784c8b4cuda3std6ranges3__45__cpo4nextE,(_ZN34_INTERNAL_1a6bfce1_4_k_cu_da784c8b6thrust24THRUST_300001_SM_1000_NS8cuda_cub10par_nosyncE - _ZN34_INTERNAL_1a6bfce1_4_k_cu_da784c8b4cuda3std6ranges3__45__cpo4nextE)
_ZN34_INTERNAL_1a6bfce1_4_k_cu_da784c8b4cuda3std6ranges3__45__cpo4nextE:
	.zero		1
	.type		_ZN34_INTERNAL_1a6bfce1_4_k_cu_da784c8b6thrust24THRUST_300001_SM_1000_NS8cuda_cub10par_nosyncE,@object
	.size		_ZN34_INTERNAL_1a6bfce1_4_k_cu_da784c8b6thrust24THRUST_300001_SM_1000_NS8cuda_cub10par_nosyncE,(_ZN34_INTERNAL_1a6bfce1_4_k_cu_da784c8b4cuda3std6ranges3__45__cpo4swapE - _ZN34_INTERNAL_1a6bfce1_4_k_cu_da784c8b6thrust24THRUST_300001_SM_1000_NS8cuda_cub10par_nosyncE)
_ZN34_INTERNAL_1a6bfce1_4_k_cu_da784c8b6thrust24THRUST_300001_SM_1000_NS8cuda_cub10par_nosyncE:
	.zero		1
	.type		_ZN34_INTERNAL_1a6bfce1_4_k_cu_da784c8b4cuda3std6ranges3__45__cpo4swapE,@object
	.size		_ZN34_INTERNAL_1a6bfce1_4_k_cu_da784c8b4cuda3std6ranges3__45__cpo4swapE,(_ZN34_INTERNAL_1a6bfce1_4_k_cu_da784c8b6thrust24THRUST_300001_SM_1000_NS12placeholders3_10E - _ZN34_INTERNAL_1a6bfce1_4_k_cu_da784c8b4cuda3std6ranges3__45__cpo4swapE)
_ZN34_INTERNAL_1a6bfce1_4_k_cu_da784c8b4cuda3std6ranges3__45__cpo4swapE:
	.zero		1
	.type		_ZN34_INTERNAL_1a6bfce1_4_k_cu_da784c8b6thrust24THRUST_300001_SM_1000_NS12placeholders3_10E,@object
	.size		_ZN34_INTERNAL_1a6bfce1_4_k_cu_da784c8b6thrust24THRUST_300001_SM_1000_NS12placeholders3_10E,(_ZN34_INTERNAL_1a6bfce1_4_k_cu_da784c8b4cuda3std3__48in_placeE - _ZN34_INTERNAL_1a6bfce1_4_k_cu_da784c8b6thrust24THRUST_300001_SM_1000_NS12placeholders3_10E)
_ZN34_INTERNAL_1a6bfce1_4_k_cu_da784c8b6thrust24THRUST_300001_SM_1000_NS12placeholders3_10E:
	.zero		1
	.type		_ZN34_INTERNAL_1a6bfce1_4_k_cu_da784c8b4cuda3std3__48in_placeE,@object
	.size		_ZN34_INTERNAL_1a6bfce1_4_k_cu_da784c8b4cuda3std3__48in_placeE,(_ZN34_INTERNAL_1a6bfce1_4_k_cu_da784c8b4cuda3std6ranges3__45__cpo4sizeE - _ZN34_INTERNAL_1a6bfce1_4_k_cu_da784c8b4cuda3std3__48in_placeE)
_ZN34_INTERNAL_1a6bfce1_4_k_cu_da784c8b4cuda3std3__48in_placeE:
	.zero		1
	.type		_ZN34_INTERNAL_1a6bfce1_4_k_cu_da784c8b4cuda3std6ranges3__45__cpo4sizeE,@object
	.size		_ZN34_INTERNAL_1a6bfce1_4_k_cu_da784c8b4cuda3std6ranges3__45__cpo4sizeE,(_ZN34_INTERNAL_1a6bfce1_4_k_cu_da784c8b6thrust24THRUST_300001_SM_1000_NS12placeholders2_2E - _ZN34_INTERNAL_1a6bfce1_4_k_cu_da784c8b4cuda3std6ranges3__45__cpo4sizeE)
_ZN34_INTERNAL_1a6bfce1_4_k_cu_da784c8b4cuda3std6ranges3__45__cpo4sizeE:
	.zero		1
	.type		_ZN34_INTERNAL_1a6bfce1_4_k_cu_da784c8b6thrust24THRUST_300001_SM_1000_NS12placeholders2_2E,@object
	.size		_ZN34_INTERNAL_1a6bfce1_4_k_cu_da784c8b6thrust24THRUST_300001_SM_1000_NS12placeholders2_2E,(_ZN34_INTERNAL_1a6bfce1_4_k_cu_da784c8b4cuda3std3__45__cpo6cbeginE - _ZN34_INTERNAL_1a6bfce1_4_k_cu_da784c8b6thrust24THRUST_300001_SM_1000_NS12placeholders2_2E)
_ZN34_INTERNAL_1a6bfce1_4_k_cu_da784c8b6thrust24THRUST_300001_SM_1000_NS12placeholders2_2E:
	.zero		1
	.type		_ZN34_INTERNAL_1a6bfce1_4_k_cu_da784c8b4cuda3std3__45__cpo6cbeginE,@object
	.size		_ZN34_INTERNAL_1a6bfce1_4_k_cu_da784c8b4cuda3std3__45__cpo6cbeginE,(_ZN34_INTERNAL_1a6bfce1_4_k_cu_da784c8b4cuda3std6ranges3__45__cpo6cbeginE - _ZN34_INTERNAL_1a6bfce1_4_k_cu_da784c8b4cuda3std3__45__cpo6cbeginE)
_ZN34_INTERNAL_1a6bfce1_4_k_cu_da784c8b4cuda3std3__45__cpo6cbeginE:
	.zero		1
	.type		_ZN34_INTERNAL_1a6bfce1_4_k_cu_da784c8b4cuda3std6ranges3__45__cpo6cbeginE,@object
	.size		_ZN34_INTERNAL_1a6bfce1_4_k_cu_da784c8b4cuda3std6ranges3__45__cpo6cbeginE,(_ZN34_INTERNAL_1a6bfce1_4_k_cu_da784c8b6thrust24THRUST_300001_SM_1000_NS12placeholders2_7E - _ZN34_INTERNAL_1a6bfce1_4_k_cu_da784c8b4cuda3std6ranges3__45__cpo6cbeginE)
_ZN34_INTERNAL_1a6bfce1_4_k_cu_da784c8b4cuda3std6ranges3__45__cpo6cbeginE:
	.zero		1
	.type		_ZN34_INTERNAL_1a6bfce1_4_k_cu_da784c8b6thrust24THRUST_300001_SM_1000_NS12placeholders2_7E,@object
	.size		_ZN34_INTERNAL_1a6bfce1_4_k_cu_da784c8b6thrust24THRUST_300001_SM_1000_NS12placeholders2_7E,(_ZN34_INTERNAL_1a6bfce1_4_k_cu_da784c8b4cuda3std3__45__cpo5crendE - _ZN34_INTERNAL_1a6bfce1_4_k_cu_da784c8b6thrust24THRUST_300001_SM_1000_NS12placeholders2_7E)
_ZN34_INTERNAL_1a6bfce1_4_k_cu_da784c8b6thrust24THRUST_300001_SM_1000_NS12placeholders2_7E:
	.zero		1
	.type		_ZN34_INTERNAL_1a6bfce1_4_k_cu_da784c8b4cuda3std3__45__cpo5crendE,@object
	.size		_ZN34_INTERNAL_1a6bfce1_4_k_cu_da784c8b4cuda3std3__45__cpo5crendE,(_ZN34_INTERNAL_1a6bfce1_4_k_cu_da784c8b4cuda3std6ranges3__45__cpo4prevE - _ZN34_INTERNAL_1a6bfce1_4_k_cu_da784c8b4cuda3std3__45__cpo5crendE)
_ZN34_INTERNAL_1a6bfce1_4_k_cu_da784c8b4cuda3std3__45__cpo5crendE:
	.zero		1
	.type		_ZN34_INTERNAL_1a6bfce1_4_k_cu_da784c8b4cuda3std6ranges3__45__cpo4prevE,@object
	.size		_ZN34_INTERNAL_1a6bfce1_4_k_cu_da784c8b4cuda3std6ranges3__45__cpo4prevE,(_ZN34_INTERNAL_1a6bfce1_4_k_cu_da784c8b6thrust24THRUST_300001_SM_1000_NS6system6detail10sequential3seqE - _ZN34_INTERNAL_1a6bfce1_4_k_cu_da784c8b4cuda3std6ranges3__45__cpo4prevE)
_ZN34_INTERNAL_1a6bfce1_4_k_cu_da784c8b4cuda3std6ranges3__45__cpo4prevE:
	.zero		1
	.type		_ZN34_INTERNAL_1a6bfce1_4_k_cu_da784c8b6thrust24THRUST_300001_SM_1000_NS6system6detail10sequential3seqE,@object
	.size		_ZN34_INTERNAL_1a6bfce1_4_k_cu_da784c8b6thrust24THRUST_300001_SM_1000_NS6system6detail10sequential3seqE,(_ZN34_INTERNAL_1a6bfce1_4_k_cu_da784c8b4cuda3std6ranges3__45__cpo9iter_moveE - _ZN34_INTERNAL_1a6bfce1_4_k_cu_da784c8b6thrust24THRUST_300001_SM_1000_NS6system6detail10sequential3seqE)
_ZN34_INTERNAL_1a6bfce1_4_k_cu_da784c8b6thrust24THRUST_300001_SM_1000_NS6system6detail10sequential3seqE:
	.zero		1
	.type		_ZN34_INTERNAL_1a6bfce1_4_k_cu_da784c8b4cuda3std6ranges3__45__cpo9iter_moveE,@object
	.size		_ZN34_INTERNAL_1a6bfce1_4_k_cu_da784c8b4cuda3std6ranges3__45__cpo9iter_moveE,(_ZN34_INTERNAL_1a6bfce1_4_k_cu_da784c8b6thrust24THRUST_300001_SM_1000_NS3seqE - _ZN34_INTERNAL_1a6bfce1_4_k_cu_da784c8b4cuda3std6ranges3__45__cpo9iter_moveE)
_ZN34_INTERNAL_1a6bfce1_4_k_cu_da784c8b4cuda3std6ranges3__45__cpo9iter_moveE:
	.zero		1
	.type		_ZN34_INTERNAL_1a6bfce1_4_k_cu_da784c8b6thrust24THRUST_300001_SM_1000_NS3seqE,@object
	.size		_ZN34_INTERNAL_1a6bfce1_4_k_cu_da784c8b6thrust24THRUST_300001_SM_1000_NS3seqE,(_ZN34_INTERNAL_1a6bfce1_4_k_cu_da784c8b4cuda3std3__420unreachable_sentinelE - _ZN34_INTERNAL_1a6bfce1_4_k_cu_da784c8b6thrust24THRUST_300001_SM_1000_NS3seqE)
_ZN34_INTERNAL_1a6bfce1_4_k_cu_da784c8b6thrust24THRUST_300001_SM_1000_NS3seqE:
	.zero		1
	.type		_ZN34_INTERNAL_1a6bfce1_4_k_cu_da784c8b4cuda3std3__420unreachable_sentinelE,@object
	.size		_ZN34_INTERNAL_1a6bfce1_4_k_cu_da784c8b4cuda3std3__420unreachable_sentinelE,(_ZN34_INTERNAL_1a6bfce1_4_k_cu_da784c8b4cuda3std6ranges3__45__cpo5ssizeE - _ZN34_INTERNAL_1a6bfce1_4_k_cu_da784c8b4cuda3std3__420unreachable_sentinelE)
_ZN34_INTERNAL_1a6bfce1_4_k_cu_da784c8b4cuda3std3__420unreachable_sentinelE:
	.zero		1
	.type		_ZN34_INTERNAL_1a6bfce1_4_k_cu_da784c8b4cuda3std6ranges3__45__cpo5ssizeE,@object
	.size		_ZN34_INTERNAL_1a6bfce1_4_k_cu_da784c8b4cuda3std6ranges3__45__cpo5ssizeE,(_ZN34_INTERNAL_1a6bfce1_4_k_cu_da784c8b6thrust24THRUST_300001_SM_1000_NS12placeholders2_3E - _ZN34_INTERNAL_1a6bfce1_4_k_cu_da784c8b4cuda3std6ranges3__45__cpo5ssizeE)
_ZN34_INTERNAL_1a6bfce1_4_k_cu_da784c8b4cuda3std6ranges3__45__cpo5ssizeE:
	.zero		1
	.type		_ZN34_INTERNAL_1a6bfce1_4_k_cu_da784c8b6thrust24THRUST_300001_SM_1000_NS12placeholders2_3E,@object
	.size		_ZN34_INTERNAL_1a6bfce1_4_k_cu_da784c8b6thrust24THRUST_300001_SM_1000_NS12placeholders2_3E,(_ZN34_INTERNAL_1a6bfce1_4_k_cu_da784c8b4cuda3std3__45__cpo4cendE - _ZN34_INTERNAL_1a6bfce1_4_k_cu_da784c8b6thrust24THRUST_300001_SM_1000_NS12placeholders2_3E)
_ZN34_INTERNAL_1a6bfce1_4_k_cu_da784c8b6thrust24THRUST_300001_SM_1000_NS12placeholders2_3E:
	.zero		1
	.type		_ZN34_INTERNAL_1a6bfce1_4_k_cu_da784c8b4cuda3std3__45__cpo4cendE,@object
	.size		_ZN34_INTERNAL_1a6bfce1_4_k_cu_da784c8b4cuda3std3__45__cpo4cendE,(_ZN34_INTERNAL_1a6bfce1_4_k_cu_da784c8b4cuda3std6ranges3__45__cpo4cendE - _ZN34_INTERNAL_1a6bfce1_4_k_cu_da784c8b4cuda3std3__45__cpo4cendE)
_ZN34_INTERNAL_1a6bfce1_4_k_cu_da784c8b4cuda3std3__45__cpo4cendE:
	.zero		1
	.type		_ZN34_INTERNAL_1a6bfce1_4_k_cu_da784c8b4cuda3std6ranges3__45__cpo4cendE,@object
	.size		_ZN34_INTERNAL_1a6bfce1_4_k_cu_da784c8b4cuda3std6ranges3__45__cpo4cendE,(_ZN34_INTERNAL_1a6bfce1_4_k_cu_da784c8b6thrust24THRUST_300001_SM_1000_NS12placeholders2_5E - _ZN34_INTERNAL_1a6bfce1_4_k_cu_da784c8b4cuda3std6ranges3__45__cpo4cendE)
_ZN34_INTERNAL_1a6bfce1_4_k_cu_da784c8b4cuda3std6ranges3__45__cpo4cendE:
	.zero		1
	.type		_ZN34_INTERNAL_1a6bfce1_4_k_cu_da784c8b6thrust24THRUST_300001_SM_1000_NS12placeholders2_5E,@object
	.size		_ZN34_INTERNAL_1a6bfce1_4_k_cu_da784c8b6thrust24THRUST_300001_SM_1000_NS12placeholders2_5E,(_ZN34_INTERNAL_1a6bfce1_4_k_cu_da784c8b4cuda3std3__45__cpo4rendE - _ZN34_INTERNAL_1a6bfce1_4_k_cu_da784c8b6thrust24THRUST_300001_SM_1000_NS12placeholders2_5E)
_ZN34_INTERNAL_1a6bfce1_4_k_cu_da784c8b6thrust24THRUST_300001_SM_1000_NS12placeholders2_5E:
	.zero		1
	.type		_ZN34_INTERNAL_1a6bfce1_4_k_cu_da784c8b4cuda3std3__45__cpo4rendE,@object
	.size		_ZN34_INTERNAL_1a6bfce1_4_k_cu_da784c8b4cuda3std3__45__cpo4rendE,(_ZN34_INTERNAL_1a6bfce1_4_k_cu_da784c8b4cuda3std6ranges3__45__cpo9iter_swapE - _ZN34_INTERNAL_1a6bfce1_4_k_cu_da784c8b4cuda3std3__45__cpo4rendE)
_ZN34_INTERNAL_1a6bfce1_4_k_cu_da784c8b4cuda3std3__45__cpo4rendE:
	.zero		1
	.type		_ZN34_INTERNAL_1a6bfce1_4_k_cu_da784c8b4cuda3std6ranges3__45__cpo9iter_swapE,@object
	.size		_ZN34_INTERNAL_1a6bfce1_4_k_cu_da784c8b4cuda3std6ranges3__45__cpo9iter_swapE,(_ZN34_INTERNAL_1a6bfce1_4_k_cu_da784c8b6thrust24THRUST_300001_SM_1000_NS8cuda_cub3parE - _ZN34_INTERNAL_1a6bfce1_4_k_cu_da784c8b4cuda3std6ranges3__45__cpo9iter_swapE)
_ZN34_INTERNAL_1a6bfce1_4_k_cu_da784c8b4cuda3std6ranges3__45__cpo9iter_swapE:
	.zero		1
	.type		_ZN34_INTERNAL_1a6bfce1_4_k_cu_da784c8b6thrust24THRUST_300001_SM_1000_NS8cuda_cub3parE,@object
	.size		_ZN34_INTERNAL_1a6bfce1_4_k_cu_da784c8b6thrust24THRUST_300001_SM_1000_NS8cuda_cub3parE,(_ZN34_INTERNAL_1a6bfce1_4_k_cu_da784c8b4cuda3std3__48unexpectE - _ZN34_INTERNAL_1a6bfce1_4_k_cu_da784c8b6thrust24THRUST_300001_SM_1000_NS8cuda_cub3parE)
_ZN34_INTERNAL_1a6bfce1_4_k_cu_da784c8b6thrust24THRUST_300001_SM_1000_NS8cuda_cub3parE:
	.zero		1
	.type		_ZN34_INTERNAL_1a6bfce1_4_k_cu_da784c8b4cuda3std3__48unexpectE,@object
	.size		_ZN34_INTERNAL_1a6bfce1_4_k_cu_da784c8b4cuda3std3__48unexpectE,(_ZN34_INTERNAL_1a6bfce1_4_k_cu_da784c8b6thrust24THRUST_300001_SM_1000_NS12placeholders2_9E - _ZN34_INTERNAL_1a6bfce1_4_k_cu_da784c8b4cuda3std3__48unexpectE)
_ZN34_INTERNAL_1a6bfce1_4_k_cu_da784c8b4cuda3std3__48unexpectE:
	.zero		1
	.type		_ZN34_INTERNAL_1a6bfce1_4_k_cu_da784c8b6thrust24THRUST_300001_SM_1000_NS12placeholders2_9E,@object
	.size		_ZN34_INTERNAL_1a6bfce1_4_k_cu_da784c8b6thrust24THRUST_300001_SM_1000_NS12placeholders2_9E,(_ZN34_INTERNAL_1a6bfce1_4_k_cu_da784c8b4cuda3std3__419piecewise_constructE - _ZN34_INTERNAL_1a6bfce1_4_k_cu_da784c8b6thrust24THRUST_300001_SM_1000_NS12placeholders2_9E)
_ZN34_INTERNAL_1a6bfce1_4_k_cu_da784c8b6thrust24THRUST_300001_SM_1000_NS12placeholders2_9E:
	.zero		1
	.type		_ZN34_INTERNAL_1a6bfce1_4_k_cu_da784c8b4cuda3std3__419piecewise_constructE,@object
	.size		_ZN34_INTERNAL_1a6bfce1_4_k_cu_da784c8b4cuda3std3__419piecewise_constructE,(_ZN34_INTERNAL_1a6bfce1_4_k_cu_da784c8b4cuda3std6ranges3__45__cpo5cdataE - _ZN34_INTERNAL_1a6bfce1_4_k_cu_da784c8b4cuda3std3__419piecewise_constructE)
_ZN34_INTERNAL_1a6bfce1_4_k_cu_da784c8b4cuda3std3__419piecewise_constructE:
	.zero		1
	.type		_ZN34_INTERNAL_1a6bfce1_4_k_cu_da784c8b4cuda3std6ranges3__45__cpo5cdataE,@object
	.size		_ZN34_INTERNAL_1a6bfce1_4_k_cu_da784c8b4cuda3std6ranges3__45__cpo5cdataE,(_ZN34_INTERNAL_1a6bfce1_4_k_cu_da784c8b6thrust24THRUST_300001_SM_1000_NS12placeholders2_1E - _ZN34_INTERNAL_1a6bfce1_4_k_cu_da784c8b4cuda3std6ranges3__45__cpo5cdataE)
_ZN34_INTERNAL_1a6bfce1_4_k_cu_da784c8b4cuda3std6ranges3__45__cpo5cdataE:
	.zero		1
	.type		_ZN34_INTERNAL_1a6bfce1_4_k_cu_da784c8b6thrust24THRUST_300001_SM_1000_NS12placeholders2_1E,@object
	.size		_ZN34_INTERNAL_1a6bfce1_4_k_cu_da784c8b6thrust24THRUST_300001_SM_1000_NS12placeholders2_1E,(_ZN34_INTERNAL_1a6bfce1_4_k_cu_da784c8b4cuda3std3__45__cpo3endE - _ZN34_INTERNAL_1a6bfce1_4_k_cu_da784c8b6thrust24THRUST_300001_SM_1000_NS12placeholders2_1E)
_ZN34_INTERNAL_1a6bfce1_4_k_cu_da784c8b6thrust24THRUST_300001_SM_1000_NS12placeholders2_1E:
	.zero		1
	.type		_ZN34_INTERNAL_1a6bfce1_4_k_cu_da784c8b4cuda3std3__45__cpo3endE,@object
	.size		_ZN34_INTERNAL_1a6bfce1_4_k_cu_da784c8b4cuda3std3__45__cpo3endE,(_ZN34_INTERNAL_1a6bfce1_4_k_cu_da784c8b4cuda3std6ranges3__45__cpo3endE - _ZN34_INTERNAL_1a6bfce1_4_k_cu_da784c8b4cuda3std3__45__cpo3endE)
_ZN34_INTERNAL_1a6bfce1_4_k_cu_da784c8b4cuda3std3__45__cpo3endE:
	.zero		1
	.type		_ZN34_INTERNAL_1a6bfce1_4_k_cu_da784c8b4cuda3std6ranges3__45__cpo3endE,@object
	.size		_ZN34_INTERNAL_1a6bfce1_4_k_cu_da784c8b4cuda3std6ranges3__45__cpo3endE,(.L_21 - _ZN34_INTERNAL_1a6bfce1_4_k_cu_da784c8b4cuda3std6ranges3__45__cpo3endE)
_ZN34_INTERNAL_1a6bfce1_4_k_cu_da784c8b4cuda3std6ranges3__45__cpo3endE:
	.zero		1
.L_21:


//--------------------- .nv.constant0._ZN3cub18CUB_300001_SM_10006detail11EmptyKernelIvEEvv --------------------------
	.section	.nv.constant0._ZN3cub18CUB_300001_SM_10006detail11EmptyKernelIvEEvv,"a",@progbits
	.sectionflags	@""
	.align	4
.nv.constant0._ZN3cub18CUB_300001_SM_10006detail11EmptyKernelIvEEvv:
	.zero		896


//--------------------- .nv.constant0._Z18radiusSearchKernel5Pointfi --------------------------
	.section	.nv.constant0._Z18radiusSearchKernel5Pointfi,"a",@progbits
	.sectionflags	@""
	.align	4
.nv.constant0._Z18radiusSearchKernel5Pointfi:
	.zero		916


//--------------------- .nv.constant0._Z23kNearestNeighborsKernel5Pointii --------------------------
	.section	.nv.constant0._Z23kNearestNeighborsKernel5Pointii,"a",@progbits
	.sectionflags	@""
	.align	4
.nv.constant0._Z23kNearestNeighborsKernel5Pointii:
	.zero		916


//--------------------- .nv.constant0._Z17buildKDTreeKernelP5Pointii --------------------------
	.section	.nv.constant0._Z17buildKDTreeKernelP5Pointii,"a",@progbits
	.sectionflags	@""
	.align	4
.nv.constant0._Z17buildKDTreeKernelP5Pointii:
	.zero		912


//--------------------- SYMBOLS --------------------------

	.type		.nv.reservedSmem.offset0,@object
	.size		.nv.reservedSmem.offset0,0x4
